//
// Generated by NVIDIA NVVM Compiler
//
// Compiler Build ID: CL-36424714
// Cuda compilation tools, release 13.0, V13.0.88
// Based on NVVM 20.0.0
//

.version 9.0
.target sm_100
.address_size 64

	// .globl	_Z13computeKernelPdS_S_S_Pil
.extern .shared .align 16 .b8 sharedMemory[];

.visible .entry _Z13computeKernelPdS_S_S_Pil(
	.param .u64 .ptr .align 1 _Z13computeKernelPdS_S_S_Pil_param_0,
	.param .u64 .ptr .align 1 _Z13computeKernelPdS_S_S_Pil_param_1,
	.param .u64 .ptr .align 1 _Z13computeKernelPdS_S_S_Pil_param_2,
	.param .u64 .ptr .align 1 _Z13computeKernelPdS_S_S_Pil_param_3,
	.param .u64 .ptr .align 1 _Z13computeKernelPdS_S_S_Pil_param_4,
	.param .u64 _Z13computeKernelPdS_S_S_Pil_param_5
)
{
	.reg .pred 	%p<22>;
	.reg .b32 	%r<66>;
	.reg .b64 	%rd<135>;
	.reg .b64 	%fd<282>;

	ld.param.u64 	%rd75, [_Z13computeKernelPdS_S_S_Pil_param_3];
	ld.param.u64 	%rd76, [_Z13computeKernelPdS_S_S_Pil_param_4];
	ld.param.u64 	%rd77, [_Z13computeKernelPdS_S_S_Pil_param_5];
	cvta.to.global.u64 	%rd1, %rd75;
	mov.u32 	%r11, %ctaid.x;
	mov.u32 	%r12, %ntid.x;
	mov.u32 	%r1, %tid.x;
	mad.lo.s32 	%r13, %r11, %r12, %r1;
	cvt.u64.u32 	%rd2, %r13;
	add.s64 	%rd3, %rd77, %rd2;
	cvta.to.global.u64 	%rd4, %rd76;
	ld.global.s32 	%rd5, [%rd4+36];
	or.b64  	%rd78, %rd3, %rd5;
	and.b64  	%rd79, %rd78, -4294967296;
	setp.ne.s64 	%p1, %rd79, 0;
	@%p1 bra 	$L__BB0_2;
	cvt.u32.u64 	%r14, %rd5;
	cvt.u32.u64 	%r15, %rd3;
	div.u32 	%r16, %r15, %r14;
	mul.lo.s32 	%r17, %r16, %r14;
	sub.s32 	%r18, %r15, %r17;
	cvt.u64.u32 	%rd116, %r16;
	cvt.u64.u32 	%rd117, %r18;
	bra.uni 	$L__BB0_3;
$L__BB0_2:
	div.s64 	%rd116, %rd3, %rd5;
	mul.lo.s64 	%rd80, %rd116, %rd5;
	sub.s64 	%rd117, %rd3, %rd80;
$L__BB0_3:
	cvt.u32.u64 	%r2, %rd117;
	ld.global.s32 	%rd12, [%rd4+32];
	or.b64  	%rd81, %rd116, %rd12;
	and.b64  	%rd82, %rd81, -4294967296;
	setp.ne.s64 	%p2, %rd82, 0;
	@%p2 bra 	$L__BB0_5;
	cvt.u32.u64 	%r19, %rd12;
	cvt.u32.u64 	%r20, %rd116;
	div.u32 	%r21, %r20, %r19;
	mul.lo.s32 	%r22, %r21, %r19;
	sub.s32 	%r23, %r20, %r22;
	cvt.u64.u32 	%rd118, %r21;
	cvt.u64.u32 	%rd119, %r23;
	bra.uni 	$L__BB0_6;
$L__BB0_5:
	div.s64 	%rd118, %rd116, %rd12;
	mul.lo.s64 	%rd83, %rd118, %rd12;
	sub.s64 	%rd119, %rd116, %rd83;
$L__BB0_6:
	cvt.u32.u64 	%r3, %rd119;
	ld.global.s32 	%rd19, [%rd4+28];
	or.b64  	%rd84, %rd118, %rd19;
	and.b64  	%rd85, %rd84, -4294967296;
	setp.ne.s64 	%p3, %rd85, 0;
	@%p3 bra 	$L__BB0_8;
	cvt.u32.u64 	%r24, %rd19;
	cvt.u32.u64 	%r25, %rd118;
	div.u32 	%r26, %r25, %r24;
	mul.lo.s32 	%r27, %r26, %r24;
	sub.s32 	%r28, %r25, %r27;
	cvt.u64.u32 	%rd120, %r26;
	cvt.u64.u32 	%rd121, %r28;
	bra.uni 	$L__BB0_9;
$L__BB0_8:
	div.s64 	%rd120, %rd118, %rd19;
	mul.lo.s64 	%rd86, %rd120, %rd19;
	sub.s64 	%rd121, %rd118, %rd86;
$L__BB0_9:
	cvt.u32.u64 	%r4, %rd121;
	ld.global.s32 	%rd26, [%rd4+24];
	or.b64  	%rd87, %rd120, %rd26;
	and.b64  	%rd88, %rd87, -4294967296;
	setp.ne.s64 	%p4, %rd88, 0;
	@%p4 bra 	$L__BB0_11;
	cvt.u32.u64 	%r29, %rd26;
	cvt.u32.u64 	%r30, %rd120;
	div.u32 	%r31, %r30, %r29;
	mul.lo.s32 	%r32, %r31, %r29;
	sub.s32 	%r33, %r30, %r32;
	cvt.u64.u32 	%rd122, %r31;
	cvt.u64.u32 	%rd123, %r33;
	bra.uni 	$L__BB0_12;
$L__BB0_11:
	div.s64 	%rd122, %rd120, %rd26;
	mul.lo.s64 	%rd89, %rd122, %rd26;
	sub.s64 	%rd123, %rd120, %rd89;
$L__BB0_12:
	cvt.u32.u64 	%r5, %rd123;
	ld.global.s32 	%rd33, [%rd4+20];
	or.b64  	%rd90, %rd122, %rd33;
	and.b64  	%rd91, %rd90, -4294967296;
	setp.ne.s64 	%p5, %rd91, 0;
	@%p5 bra 	$L__BB0_14;
	cvt.u32.u64 	%r34, %rd33;
	cvt.u32.u64 	%r35, %rd122;
	div.u32 	%r36, %r35, %r34;
	mul.lo.s32 	%r37, %r36, %r34;
	sub.s32 	%r38, %r35, %r37;
	cvt.u64.u32 	%rd124, %r36;
	cvt.u64.u32 	%rd125, %r38;
	bra.uni 	$L__BB0_15;
$L__BB0_14:
	div.s64 	%rd124, %rd122, %rd33;
	mul.lo.s64 	%rd92, %rd124, %rd33;
	sub.s64 	%rd125, %rd122, %rd92;
$L__BB0_15:
	cvt.u32.u64 	%r6, %rd125;
	ld.global.s32 	%rd40, [%rd4+16];
	or.b64  	%rd93, %rd124, %rd40;
	and.b64  	%rd94, %rd93, -4294967296;
	setp.ne.s64 	%p6, %rd94, 0;
	@%p6 bra 	$L__BB0_17;
	cvt.u32.u64 	%r39, %rd40;
	cvt.u32.u64 	%r40, %rd124;
	div.u32 	%r41, %r40, %r39;
	mul.lo.s32 	%r42, %r41, %r39;
	sub.s32 	%r43, %r40, %r42;
	cvt.u64.u32 	%rd126, %r41;
	cvt.u64.u32 	%rd127, %r43;
	bra.uni 	$L__BB0_18;
$L__BB0_17:
	div.s64 	%rd126, %rd124, %rd40;
	mul.lo.s64 	%rd95, %rd126, %rd40;
	sub.s64 	%rd127, %rd124, %rd95;
$L__BB0_18:
	cvt.u32.u64 	%r7, %rd127;
	ld.global.s32 	%rd47, [%rd4+12];
	or.b64  	%rd96, %rd126, %rd47;
	and.b64  	%rd97, %rd96, -4294967296;
	setp.ne.s64 	%p7, %rd97, 0;
	@%p7 bra 	$L__BB0_20;
	cvt.u32.u64 	%r44, %rd47;
	cvt.u32.u64 	%r45, %rd126;
	div.u32 	%r46, %r45, %r44;
	mul.lo.s32 	%r47, %r46, %r44;
	sub.s32 	%r48, %r45, %r47;
	cvt.u64.u32 	%rd128, %r46;
	cvt.u64.u32 	%rd129, %r48;
	bra.uni 	$L__BB0_21;
$L__BB0_20:
	div.s64 	%rd128, %rd126, %rd47;
	mul.lo.s64 	%rd98, %rd128, %rd47;
	sub.s64 	%rd129, %rd126, %rd98;
$L__BB0_21:
	cvt.u32.u64 	%r8, %rd129;
	ld.global.s32 	%rd54, [%rd4+8];
	or.b64  	%rd99, %rd128, %rd54;
	and.b64  	%rd100, %rd99, -4294967296;
	setp.ne.s64 	%p8, %rd100, 0;
	@%p8 bra 	$L__BB0_23;
	cvt.u32.u64 	%r49, %rd54;
	cvt.u32.u64 	%r50, %rd128;
	div.u32 	%r51, %r50, %r49;
	mul.lo.s32 	%r52, %r51, %r49;
	sub.s32 	%r53, %r50, %r52;
	cvt.u64.u32 	%rd130, %r51;
	cvt.u64.u32 	%rd131, %r53;
	bra.uni 	$L__BB0_24;
$L__BB0_23:
	div.s64 	%rd130, %rd128, %rd54;
	mul.lo.s64 	%rd101, %rd130, %rd54;
	sub.s64 	%rd131, %rd128, %rd101;
$L__BB0_24:
	cvt.u32.u64 	%r9, %rd131;
	ld.global.s32 	%rd61, [%rd4+4];
	or.b64  	%rd102, %rd130, %rd61;
	and.b64  	%rd103, %rd102, -4294967296;
	setp.ne.s64 	%p9, %rd103, 0;
	@%p9 bra 	$L__BB0_26;
	cvt.u32.u64 	%r54, %rd61;
	cvt.u32.u64 	%r55, %rd130;
	div.u32 	%r56, %r55, %r54;
	mul.lo.s32 	%r57, %r56, %r54;
	sub.s32 	%r58, %r55, %r57;
	cvt.u64.u32 	%rd132, %r56;
	cvt.u64.u32 	%rd133, %r58;
	bra.uni 	$L__BB0_27;
$L__BB0_26:
	div.s64 	%rd132, %rd130, %rd61;
	mul.lo.s64 	%rd104, %rd132, %rd61;
	sub.s64 	%rd133, %rd130, %rd104;
$L__BB0_27:
	cvt.u32.u64 	%r10, %rd133;
	ld.global.s32 	%rd68, [%rd4];
	or.b64  	%rd105, %rd132, %rd68;
	and.b64  	%rd106, %rd105, -4294967296;
	setp.ne.s64 	%p10, %rd106, 0;
	@%p10 bra 	$L__BB0_29;
	cvt.u32.u64 	%r59, %rd68;
	cvt.u32.u64 	%r60, %rd132;
	rem.u32 	%r61, %r60, %r59;
	cvt.u64.u32 	%rd134, %r61;
	bra.uni 	$L__BB0_30;
$L__BB0_29:
	rem.s64 	%rd134, %rd132, %rd68;
$L__BB0_30:
	ld.param.u64 	%rd114, [_Z13computeKernelPdS_S_S_Pil_param_1];
	cvta.to.global.u64 	%rd107, %rd114;
	cvt.u32.u64 	%r62, %rd134;
	ld.global.f64 	%fd11, [%rd107];
	cvt.rn.f64.s32 	%fd12, %r62;
	ld.global.f64 	%fd13, [%rd107+16];
	fma.rn.f64 	%fd1, %fd13, %fd12, %fd11;
	ld.global.f64 	%fd14, [%rd107+24];
	cvt.rn.f64.s32 	%fd15, %r10;
	ld.global.f64 	%fd16, [%rd107+40];
	fma.rn.f64 	%fd2, %fd16, %fd15, %fd14;
	ld.global.f64 	%fd17, [%rd107+48];
	cvt.rn.f64.s32 	%fd18, %r9;
	ld.global.f64 	%fd19, [%rd107+64];
	fma.rn.f64 	%fd3, %fd19, %fd18, %fd17;
	ld.global.f64 	%fd20, [%rd107+72];
	cvt.rn.f64.s32 	%fd21, %r8;
	ld.global.f64 	%fd22, [%rd107+88];
	fma.rn.f64 	%fd4, %fd22, %fd21, %fd20;
	ld.global.f64 	%fd23, [%rd107+96];
	cvt.rn.f64.s32 	%fd24, %r7;
	ld.global.f64 	%fd25, [%rd107+112];
	fma.rn.f64 	%fd5, %fd25, %fd24, %fd23;
	ld.global.f64 	%fd26, [%rd107+120];
	cvt.rn.f64.s32 	%fd27, %r6;
	ld.global.f64 	%fd28, [%rd107+136];
	fma.rn.f64 	%fd6, %fd28, %fd27, %fd26;
	ld.global.f64 	%fd29, [%rd107+144];
	cvt.rn.f64.s32 	%fd30, %r5;
	ld.global.f64 	%fd31, [%rd107+160];
	fma.rn.f64 	%fd7, %fd31, %fd30, %fd29;
	ld.global.f64 	%fd32, [%rd107+168];
	cvt.rn.f64.s32 	%fd33, %r4;
	ld.global.f64 	%fd34, [%rd107+184];
	fma.rn.f64 	%fd8, %fd34, %fd33, %fd32;
	ld.global.f64 	%fd35, [%rd107+192];
	cvt.rn.f64.s32 	%fd36, %r3;
	ld.global.f64 	%fd37, [%rd107+208];
	fma.rn.f64 	%fd9, %fd37, %fd36, %fd35;
	ld.global.f64 	%fd38, [%rd107+216];
	cvt.rn.f64.s32 	%fd39, %r2;
	ld.global.f64 	%fd40, [%rd107+232];
	fma.rn.f64 	%fd10, %fd40, %fd39, %fd38;
	setp.gt.u32 	%p11, %r1, 119;
	@%p11 bra 	$L__BB0_32;
	ld.param.u64 	%rd115, [_Z13computeKernelPdS_S_S_Pil_param_2];
	cvta.to.global.u64 	%rd108, %rd115;
	mul.wide.u32 	%rd109, %r1, 8;
	add.s64 	%rd110, %rd108, %rd109;
	ld.global.f64 	%fd41, [%rd110];
	shl.b32 	%r63, %r1, 3;
	mov.u32 	%r64, sharedMemory;
	add.s32 	%r65, %r64, %r63;
	st.shared.f64 	[%r65], %fd41;
$L__BB0_32:
	bar.sync 	0;
	ld.shared.f64 	%fd42, [sharedMemory+800];
	ld.shared.f64 	%fd43, [sharedMemory];
	mul.f64 	%fd44, %fd43, %fd1;
	sub.f64 	%fd45, %fd44, %fd42;
	ld.shared.f64 	%fd46, [sharedMemory+80];
	fma.rn.f64 	%fd47, %fd46, %fd2, %fd45;
	ld.shared.f64 	%fd48, [sharedMemory+160];
	fma.rn.f64 	%fd49, %fd48, %fd3, %fd47;
	ld.shared.f64 	%fd50, [sharedMemory+240];
	fma.rn.f64 	%fd51, %fd50, %fd4, %fd49;
	ld.shared.f64 	%fd52, [sharedMemory+320];
	fma.rn.f64 	%fd53, %fd52, %fd5, %fd51;
	ld.shared.f64 	%fd54, [sharedMemory+400];
	fma.rn.f64 	%fd55, %fd54, %fd6, %fd53;
	ld.shared.f64 	%fd56, [sharedMemory+480];
	fma.rn.f64 	%fd57, %fd56, %fd7, %fd55;
	ld.shared.f64 	%fd58, [sharedMemory+560];
	fma.rn.f64 	%fd59, %fd58, %fd8, %fd57;
	ld.shared.f64 	%fd60, [sharedMemory+640];
	fma.rn.f64 	%fd61, %fd60, %fd9, %fd59;
	ld.shared.f64 	%fd62, [sharedMemory+720];
	fma.rn.f64 	%fd63, %fd62, %fd10, %fd61;
	abs.f64 	%fd64, %fd63;
	ld.global.f64 	%fd65, [%rd1];
	setp.gt.f64 	%p12, %fd64, %fd65;
	@%p12 bra 	$L__BB0_43;
	ld.shared.f64 	%fd66, [sharedMemory+808];
	ld.shared.f64 	%fd67, [sharedMemory+8];
	mul.f64 	%fd68, %fd67, %fd1;
	sub.f64 	%fd69, %fd68, %fd66;
	ld.shared.f64 	%fd70, [sharedMemory+88];
	fma.rn.f64 	%fd71, %fd70, %fd2, %fd69;
	ld.shared.f64 	%fd72, [sharedMemory+168];
	fma.rn.f64 	%fd73, %fd72, %fd3, %fd71;
	ld.shared.f64 	%fd74, [sharedMemory+248];
	fma.rn.f64 	%fd75, %fd74, %fd4, %fd73;
	ld.shared.f64 	%fd76, [sharedMemory+328];
	fma.rn.f64 	%fd77, %fd76, %fd5, %fd75;
	ld.shared.f64 	%fd78, [sharedMemory+408];
	fma.rn.f64 	%fd79, %fd78, %fd6, %fd77;
	ld.shared.f64 	%fd80, [sharedMemory+488];
	fma.rn.f64 	%fd81, %fd80, %fd7, %fd79;
	ld.shared.f64 	%fd82, [sharedMemory+568];
	fma.rn.f64 	%fd83, %fd82, %fd8, %fd81;
	ld.shared.f64 	%fd84, [sharedMemory+648];
	fma.rn.f64 	%fd85, %fd84, %fd9, %fd83;
	ld.shared.f64 	%fd86, [sharedMemory+728];
	fma.rn.f64 	%fd87, %fd86, %fd10, %fd85;
	abs.f64 	%fd88, %fd87;
	ld.global.f64 	%fd89, [%rd1+8];
	setp.gt.f64 	%p13, %fd88, %fd89;
	@%p13 bra 	$L__BB0_43;
	ld.shared.f64 	%fd90, [sharedMemory+816];
	ld.shared.f64 	%fd91, [sharedMemory+16];
	mul.f64 	%fd92, %fd91, %fd1;
	sub.f64 	%fd93, %fd92, %fd90;
	ld.shared.f64 	%fd94, [sharedMemory+96];
	fma.rn.f64 	%fd95, %fd94, %fd2, %fd93;
	ld.shared.f64 	%fd96, [sharedMemory+176];
	fma.rn.f64 	%fd97, %fd96, %fd3, %fd95;
	ld.shared.f64 	%fd98, [sharedMemory+256];
	fma.rn.f64 	%fd99, %fd98, %fd4, %fd97;
	ld.shared.f64 	%fd100, [sharedMemory+336];
	fma.rn.f64 	%fd101, %fd100, %fd5, %fd99;
	ld.shared.f64 	%fd102, [sharedMemory+416];
	fma.rn.f64 	%fd103, %fd102, %fd6, %fd101;
	ld.shared.f64 	%fd104, [sharedMemory+496];
	fma.rn.f64 	%fd105, %fd104, %fd7, %fd103;
	ld.shared.f64 	%fd106, [sharedMemory+576];
	fma.rn.f64 	%fd107, %fd106, %fd8, %fd105;
	ld.shared.f64 	%fd108, [sharedMemory+656];
	fma.rn.f64 	%fd109, %fd108, %fd9, %fd107;
	ld.shared.f64 	%fd110, [sharedMemory+736];
	fma.rn.f64 	%fd111, %fd110, %fd10, %fd109;
	abs.f64 	%fd112, %fd111;
	ld.global.f64 	%fd113, [%rd1+16];
	setp.gt.f64 	%p14, %fd112, %fd113;
	@%p14 bra 	$L__BB0_43;
	ld.shared.f64 	%fd114, [sharedMemory+824];
	ld.shared.f64 	%fd115, [sharedMemory+24];
	mul.f64 	%fd116, %fd115, %fd1;
	sub.f64 	%fd117, %fd116, %fd114;
	ld.shared.f64 	%fd118, [sharedMemory+104];
	fma.rn.f64 	%fd119, %fd118, %fd2, %fd117;
	ld.shared.f64 	%fd120, [sharedMemory+184];
	fma.rn.f64 	%fd121, %fd120, %fd3, %fd119;
	ld.shared.f64 	%fd122, [sharedMemory+264];
	fma.rn.f64 	%fd123, %fd122, %fd4, %fd121;
	ld.shared.f64 	%fd124, [sharedMemory+344];
	fma.rn.f64 	%fd125, %fd124, %fd5, %fd123;
	ld.shared.f64 	%fd126, [sharedMemory+424];
	fma.rn.f64 	%fd127, %fd126, %fd6, %fd125;
	ld.shared.f64 	%fd128, [sharedMemory+504];
	fma.rn.f64 	%fd129, %fd128, %fd7, %fd127;
	ld.shared.f64 	%fd130, [sharedMemory+584];
	fma.rn.f64 	%fd131, %fd130, %fd8, %fd129;
	ld.shared.f64 	%fd132, [sharedMemory+664];
	fma.rn.f64 	%fd133, %fd132, %fd9, %fd131;
	ld.shared.f64 	%fd134, [sharedMemory+744];
	fma.rn.f64 	%fd135, %fd134, %fd10, %fd133;
	abs.f64 	%fd136, %fd135;
	ld.global.f64 	%fd137, [%rd1+24];
	setp.gt.f64 	%p15, %fd136, %fd137;
	@%p15 bra 	$L__BB0_43;
	ld.shared.f64 	%fd138, [sharedMemory+832];
	ld.shared.f64 	%fd139, [sharedMemory+32];
	mul.f64 	%fd140, %fd139, %fd1;
	sub.f64 	%fd141, %fd140, %fd138;
	ld.shared.f64 	%fd142, [sharedMemory+112];
	fma.rn.f64 	%fd143, %fd142, %fd2, %fd141;
	ld.shared.f64 	%fd144, [sharedMemory+192];
	fma.rn.f64 	%fd145, %fd144, %fd3, %fd143;
	ld.shared.f64 	%fd146, [sharedMemory+272];
	fma.rn.f64 	%fd147, %fd146, %fd4, %fd145;
	ld.shared.f64 	%fd148, [sharedMemory+352];
	fma.rn.f64 	%fd149, %fd148, %fd5, %fd147;
	ld.shared.f64 	%fd150, [sharedMemory+432];
	fma.rn.f64 	%fd151, %fd150, %fd6, %fd149;
	ld.shared.f64 	%fd152, [sharedMemory+512];
	fma.rn.f64 	%fd153, %fd152, %fd7, %fd151;
	ld.shared.f64 	%fd154, [sharedMemory+592];
	fma.rn.f64 	%fd155, %fd154, %fd8, %fd153;
	ld.shared.f64 	%fd156, [sharedMemory+672];
	fma.rn.f64 	%fd157, %fd156, %fd9, %fd155;
	ld.shared.f64 	%fd158, [sharedMemory+752];
	fma.rn.f64 	%fd159, %fd158, %fd10, %fd157;
	abs.f64 	%fd160, %fd159;
	ld.global.f64 	%fd161, [%rd1+32];
	setp.gt.f64 	%p16, %fd160, %fd161;
	@%p16 bra 	$L__BB0_43;
	ld.shared.f64 	%fd162, [sharedMemory+840];
	ld.shared.f64 	%fd163, [sharedMemory+40];
	mul.f64 	%fd164, %fd163, %fd1;
	sub.f64 	%fd165, %fd164, %fd162;
	ld.shared.f64 	%fd166, [sharedMemory+120];
	fma.rn.f64 	%fd167, %fd166, %fd2, %fd165;
	ld.shared.f64 	%fd168, [sharedMemory+200];
	fma.rn.f64 	%fd169, %fd168, %fd3, %fd167;
	ld.shared.f64 	%fd170, [sharedMemory+280];
	fma.rn.f64 	%fd171, %fd170, %fd4, %fd169;
	ld.shared.f64 	%fd172, [sharedMemory+360];
	fma.rn.f64 	%fd173, %fd172, %fd5, %fd171;
	ld.shared.f64 	%fd174, [sharedMemory+440];
	fma.rn.f64 	%fd175, %fd174, %fd6, %fd173;
	ld.shared.f64 	%fd176, [sharedMemory+520];
	fma.rn.f64 	%fd177, %fd176, %fd7, %fd175;
	ld.shared.f64 	%fd178, [sharedMemory+600];
	fma.rn.f64 	%fd179, %fd178, %fd8, %fd177;
	ld.shared.f64 	%fd180, [sharedMemory+680];
	fma.rn.f64 	%fd181, %fd180, %fd9, %fd179;
	ld.shared.f64 	%fd182, [sharedMemory+760];
	fma.rn.f64 	%fd183, %fd182, %fd10, %fd181;
	abs.f64 	%fd184, %fd183;
	ld.global.f64 	%fd185, [%rd1+40];
	setp.gt.f64 	%p17, %fd184, %fd185;
	@%p17 bra 	$L__BB0_43;
	ld.shared.f64 	%fd186, [sharedMemory+848];
	ld.shared.f64 	%fd187, [sharedMemory+48];
	mul.f64 	%fd188, %fd187, %fd1;
	sub.f64 	%fd189, %fd188, %fd186;
	ld.shared.f64 	%fd190, [sharedMemory+128];
	fma.rn.f64 	%fd191, %fd190, %fd2, %fd189;
	ld.shared.f64 	%fd192, [sharedMemory+208];
	fma.rn.f64 	%fd193, %fd192, %fd3, %fd191;
	ld.shared.f64 	%fd194, [sharedMemory+288];
	fma.rn.f64 	%fd195, %fd194, %fd4, %fd193;
	ld.shared.f64 	%fd196, [sharedMemory+368];
	fma.rn.f64 	%fd197, %fd196, %fd5, %fd195;
	ld.shared.f64 	%fd198, [sharedMemory+448];
	fma.rn.f64 	%fd199, %fd198, %fd6, %fd197;
	ld.shared.f64 	%fd200, [sharedMemory+528];
	fma.rn.f64 	%fd201, %fd200, %fd7, %fd199;
	ld.shared.f64 	%fd202, [sharedMemory+608];
	fma.rn.f64 	%fd203, %fd202, %fd8, %fd201;
	ld.shared.f64 	%fd204, [sharedMemory+688];
	fma.rn.f64 	%fd205, %fd204, %fd9, %fd203;
	ld.shared.f64 	%fd206, [sharedMemory+768];
	fma.rn.f64 	%fd207, %fd206, %fd10, %fd205;
	abs.f64 	%fd208, %fd207;
	ld.global.f64 	%fd209, [%rd1+48];
	setp.gt.f64 	%p18, %fd208, %fd209;
	@%p18 bra 	$L__BB0_43;
	ld.shared.f64 	%fd210, [sharedMemory+856];
	ld.shared.f64 	%fd211, [sharedMemory+56];
	mul.f64 	%fd212, %fd211, %fd1;
	sub.f64 	%fd213, %fd212, %fd210;
	ld.shared.f64 	%fd214, [sharedMemory+136];
	fma.rn.f64 	%fd215, %fd214, %fd2, %fd213;
	ld.shared.f64 	%fd216, [sharedMemory+216];
	fma.rn.f64 	%fd217, %fd216, %fd3, %fd215;
	ld.shared.f64 	%fd218, [sharedMemory+296];
	fma.rn.f64 	%fd219, %fd218, %fd4, %fd217;
	ld.shared.f64 	%fd220, [sharedMemory+376];
	fma.rn.f64 	%fd221, %fd220, %fd5, %fd219;
	ld.shared.f64 	%fd222, [sharedMemory+456];
	fma.rn.f64 	%fd223, %fd222, %fd6, %fd221;
	ld.shared.f64 	%fd224, [sharedMemory+536];
	fma.rn.f64 	%fd225, %fd224, %fd7, %fd223;
	ld.shared.f64 	%fd226, [sharedMemory+616];
	fma.rn.f64 	%fd227, %fd226, %fd8, %fd225;
	ld.shared.f64 	%fd228, [sharedMemory+696];
	fma.rn.f64 	%fd229, %fd228, %fd9, %fd227;
	ld.shared.f64 	%fd230, [sharedMemory+776];
	fma.rn.f64 	%fd231, %fd230, %fd10, %fd229;
	abs.f64 	%fd232, %fd231;
	ld.global.f64 	%fd233, [%rd1+56];
	setp.gt.f64 	%p19, %fd232, %fd233;
	@%p19 bra 	$L__BB0_43;
	ld.shared.f64 	%fd234, [sharedMemory+864];
	ld.shared.f64 	%fd235, [sharedMemory+64];
	mul.f64 	%fd236, %fd235, %fd1;
	sub.f64 	%fd237, %fd236, %fd234;
	ld.shared.f64 	%fd238, [sharedMemory+144];
	fma.rn.f64 	%fd239, %fd238, %fd2, %fd237;
	ld.shared.f64 	%fd240, [sharedMemory+224];
	fma.rn.f64 	%fd241, %fd240, %fd3, %fd239;
	ld.shared.f64 	%fd242, [sharedMemory+304];
	fma.rn.f64 	%fd243, %fd242, %fd4, %fd241;
	ld.shared.f64 	%fd244, [sharedMemory+384];
	fma.rn.f64 	%fd245, %fd244, %fd5, %fd243;
	ld.shared.f64 	%fd246, [sharedMemory+464];
	fma.rn.f64 	%fd247, %fd246, %fd6, %fd245;
	ld.shared.f64 	%fd248, [sharedMemory+544];
	fma.rn.f64 	%fd249, %fd248, %fd7, %fd247;
	ld.shared.f64 	%fd250, [sharedMemory+624];
	fma.rn.f64 	%fd251, %fd250, %fd8, %fd249;
	ld.shared.f64 	%fd252, [sharedMemory+704];
	fma.rn.f64 	%fd253, %fd252, %fd9, %fd251;
	ld.shared.f64 	%fd254, [sharedMemory+784];
	fma.rn.f64 	%fd255, %fd254, %fd10, %fd253;
	abs.f64 	%fd256, %fd255;
	ld.global.f64 	%fd257, [%rd1+64];
	setp.gt.f64 	%p20, %fd256, %fd257;
	@%p20 bra 	$L__BB0_43;
	ld.shared.f64 	%fd258, [sharedMemory+872];
	ld.shared.f64 	%fd259, [sharedMemory+72];
	mul.f64 	%fd260, %fd259, %fd1;
	sub.f64 	%fd261, %fd260, %fd258;
	ld.shared.f64 	%fd262, [sharedMemory+152];
	fma.rn.f64 	%fd263, %fd262, %fd2, %fd261;
	ld.shared.f64 	%fd264, [sharedMemory+232];
	fma.rn.f64 	%fd265, %fd264, %fd3, %fd263;
	ld.shared.f64 	%fd266, [sharedMemory+312];
	fma.rn.f64 	%fd267, %fd266, %fd4, %fd265;
	ld.shared.f64 	%fd268, [sharedMemory+392];
	fma.rn.f64 	%fd269, %fd268, %fd5, %fd267;
	ld.shared.f64 	%fd270, [sharedMemory+472];
	fma.rn.f64 	%fd271, %fd270, %fd6, %fd269;
	ld.shared.f64 	%fd272, [sharedMemory+552];
	fma.rn.f64 	%fd273, %fd272, %fd7, %fd271;
	ld.shared.f64 	%fd274, [sharedMemory+632];
	fma.rn.f64 	%fd275, %fd274, %fd8, %fd273;
	ld.shared.f64 	%fd276, [sharedMemory+712];
	fma.rn.f64 	%fd277, %fd276, %fd9, %fd275;
	ld.shared.f64 	%fd278, [sharedMemory+792];
	fma.rn.f64 	%fd279, %fd278, %fd10, %fd277;
	abs.f64 	%fd280, %fd279;
	ld.global.f64 	%fd281, [%rd1+72];
	setp.gt.f64 	%p21, %fd280, %fd281;
	@%p21 bra 	$L__BB0_43;
	ld.param.u64 	%rd113, [_Z13computeKernelPdS_S_S_Pil_param_0];
	cvta.to.global.u64 	%rd111, %rd113;
	mad.lo.s64 	%rd112, %rd2, 80, %rd111;
	st.global.f64 	[%rd112], %fd1;
	st.global.f64 	[%rd112+8], %fd2;
	st.global.f64 	[%rd112+16], %fd3;
	st.global.f64 	[%rd112+24], %fd4;
	st.global.f64 	[%rd112+32], %fd5;
	st.global.f64 	[%rd112+40], %fd6;
	st.global.f64 	[%rd112+48], %fd7;
	st.global.f64 	[%rd112+56], %fd8;
	st.global.f64 	[%rd112+64], %fd9;
	st.global.f64 	[%rd112+72], %fd10;
$L__BB0_43:
	ret;

}


// ===== COMPILED SASS (sm_100) =====

	.target	sm_100

	.elftype	@"ET_EXEC"


//--------------------- .note.nv.tkinfo           --------------------------
	.section	.note.nv.tkinfo,"",@"SHT_NOTE"
	.sectionflags	@"SHF_NOTE_NV_TKINFO"
	.tkinfo
        /*0018*/ 	.word	0x00000002
        /*0030*/ 	.string	""
        /*0030*/ 	.string	"ptxas"
        /*0030*/ 	.string	"Cuda compilation tools, release 13.0, V13.0.88"
        /*0030*/ 	.string	"Build cuda_13.0.r13.0/compiler.36424714_0"
        /*0030*/ 	.string	"-arch sm_100 -m 64 "



//--------------------- .note.nv.cuinfo           --------------------------
	.section	.note.nv.cuinfo,"",@"SHT_NOTE"
	.sectionflags	@"SHF_NOTE_NV_CUINFO"
        /*0018*/ 	.short	0x0002
        /*001a*/ 	.short	0x0064
        /*001c*/ 	.short	0x0082
	.zero		2


//--------------------- .nv.info                  --------------------------
	.section	.nv.info,"",@"SHT_CUDA_INFO"
	.align	4


	//----- nvinfo : EIATTR_REGCOUNT
	.align		4
        /*0000*/ 	.byte	0x04, 0x2f
        /*0002*/ 	.short	(.L_1 - .L_0)
	.align		4
.L_0:
        /*0004*/ 	.word	index@(_Z13computeKernelPdS_S_S_Pil)
        /*0008*/ 	.word	0x00000034


	//----- nvinfo : EIATTR_FRAME_SIZE
	.align		4
.L_1:
        /*000c*/ 	.byte	0x04, 0x11
        /*000e*/ 	.short	(.L_3 - .L_2)
	.align		4
.L_2:
        /*0010*/ 	.word	index@($__internal_1_$__cuda_sm20_rem_s64)
        /*0014*/ 	.word	0x00000000


	//----- nvinfo : EIATTR_FRAME_SIZE
	.align		4
.L_3:
        /*0018*/ 	.byte	0x04, 0x11
        /*001a*/ 	.short	(.L_5 - .L_4)
	.align		4
.L_4:
        /*001c*/ 	.word	index@($__internal_0_$__cuda_sm20_div_s64)
        /*0020*/ 	.word	0x00000000


	//----- nvinfo : EIATTR_FRAME_SIZE
	.align		4
.L_5:
        /*0024*/ 	.byte	0x04, 0x11
        /*0026*/ 	.short	(.L_7 - .L_6)
	.align		4
.L_6:
        /*0028*/ 	.word	index@(_Z13computeKernelPdS_S_S_Pil)
        /*002c*/ 	.word	0x00000000


	//----- nvinfo : EIATTR_MIN_STACK_SIZE
	.align		4
.L_7:
        /*0030*/ 	.byte	0x04, 0x12
        /*0032*/ 	.short	(.L_9 - .L_8)
	.align		4
.L_8:
        /*0034*/ 	.word	index@(_Z13computeKernelPdS_S_S_Pil)
        /*0038*/ 	.word	0x00000000
.L_9:


//--------------------- .nv.compat                --------------------------
	.section	.nv.compat,"",@"SHT_CUDA_COMPAT_INFO"
	.align	4
        /*0000*/ 	.byte	0x02, 0x09, 0x00, 0x00, 0x02, 0x02, 0x01, 0x00, 0x02, 0x05, 0x05, 0x00, 0x03, 0x07, 0x01, 0x01
        /*0010*/ 	.byte	0x02, 0x03, 0x00, 0x00, 0x02, 0x06, 0x01, 0x00, 0x04, 0x0b, 0x08, 0x00, 0x01, 0x00, 0x00, 0x00
        /*0020*/ 	.byte	0x00, 0x00, 0x00, 0x00


//--------------------- .nv.info._Z13computeKernelPdS_S_S_Pil --------------------------
	.section	.nv.info._Z13computeKernelPdS_S_S_Pil,"",@"SHT_CUDA_INFO"
	.sectionflags	@""
	.align	4


	//----- nvinfo : EIATTR_CUDA_API_VERSION
	.align		4
        /*0000*/ 	.byte	0x04, 0x37
        /*0002*/ 	.short	(.L_11 - .L_10)
.L_10:
        /*0004*/ 	.word	0x00000082


	//----- nvinfo : EIATTR_KPARAM_INFO
	.align		4
.L_11:
        /*0008*/ 	.byte	0x04, 0x17
        /*000a*/ 	.short	(.L_13 - .L_12)
.L_12:
        /*000c*/ 	.word	0x00000000
        /*0010*/ 	.short	0x0005
        /*0012*/ 	.short	0x0028
        /*0014*/ 	.byte	0x00, 0xf0, 0x21, 0x00


	//----- nvinfo : EIATTR_KPARAM_INFO
	.align		4
.L_13:
        /*0018*/ 	.byte	0x04, 0x17
        /*001a*/ 	.short	(.L_15 - .L_14)
.L_14:
        /*001c*/ 	.word	0x00000000
        /*0020*/ 	.short	0x0004
        /*0022*/ 	.short	0x0020
        /*0024*/ 	.byte	0x00, 0xf5, 0x21, 0x00


	//----- nvinfo : EIATTR_KPARAM_INFO
	.align		4
.L_15:
        /*0028*/ 	.byte	0x04, 0x17
        /*002a*/ 	.short	(.L_17 - .L_16)
.L_16:
        /*002c*/ 	.word	0x00000000
        /*0030*/ 	.short	0x0003
        /*0032*/ 	.short	0x0018
        /*0034*/ 	.byte	0x00, 0xf5, 0x21, 0x00


	//----- nvinfo : EIATTR_KPARAM_INFO
	.align		4
.L_17:
        /*0038*/ 	.byte	0x04, 0x17
        /*003a*/ 	.short	(.L_19 - .L_18)
.L_18:
        /*003c*/ 	.word	0x00000000
        /*0040*/ 	.short	0x0002
        /*0042*/ 	.short	0x0010
        /*0044*/ 	.byte	0x00, 0xf5, 0x21, 0x00


	//----- nvinfo : EIATTR_KPARAM_INFO
	.align		4
.L_19:
        /*0048*/ 	.byte	0x04, 0x17
        /*004a*/ 	.short	(.L_21 - .L_20)
.L_20:
        /*004c*/ 	.word	0x00000000
        /*0050*/ 	.short	0x0001
        /*0052*/ 	.short	0x0008
        /*0054*/ 	.byte	0x00, 0xf5, 0x21, 0x00


	//----- nvinfo : EIATTR_KPARAM_INFO
	.align		4
.L_21:
        /*0058*/ 	.byte	0x04, 0x17
        /*005a*/ 	.short	(.L_23 - .L_22)
.L_22:
        /*005c*/ 	.word	0x00000000
        /*0060*/ 	.short	0x0000
        /*0062*/ 	.short	0x0000
        /*0064*/ 	.byte	0x00, 0xf5, 0x21, 0x00


	//----- nvinfo : EIATTR_SPARSE_MMA_MASK
	.align		4
.L_23:
        /*0068*/ 	.byte	0x03, 0x50
        /*006a*/ 	.short	0x0000


	//----- nvinfo : EIATTR_MAXREG_COUNT
	.align		4
        /*006c*/ 	.byte	0x03, 0x1b
        /*006e*/ 	.short	0x00ff


	//----- nvinfo : EIATTR_NUM_BARRIERS
	.align		4
        /*0070*/ 	.byte	0x02, 0x4c
        /*0072*/ 	.byte	0x01
	.zero		1


	//----- nvinfo : EIATTR_MERCURY_ISA_VERSION
	.align		4
        /*0074*/ 	.byte	0x03, 0x5f
        /*0076*/ 	.short	0x0101


	//----- nvinfo : EIATTR_VRC_CTA_INIT_COUNT
	.align		4
        /*0078*/ 	.byte	0x02, 0x4a
	.zero		1
	.zero		1


	//----- nvinfo : EIATTR_EXIT_INSTR_OFFSETS
	.align		4
        /*007c*/ 	.byte	0x04, 0x1c
        /*007e*/ 	.short	(.L_25 - .L_24)


	//   ....[0]....
.L_24:
        /*0080*/ 	.word	0x00001cc0


	//   ....[1]....
        /*0084*/ 	.word	0x00001df0


	//   ....[2]....
        /*0088*/ 	.word	0x00001f70


	//   ....[3]....
        /*008c*/ 	.word	0x000020a0


	//   ....[4]....
        /*0090*/ 	.word	0x00002220


	//   ....[5]....
        /*0094*/ 	.word	0x00002350


	//   ....[6]....
        /*0098*/ 	.word	0x000024d0


	//   ....[7]....
        /*009c*/ 	.word	0x00002600


	//   ....[8]....
        /*00a0*/ 	.word	0x00002780


	//   ....[9]....
        /*00a4*/ 	.word	0x000028b0


	//   ....[10]....
        /*00a8*/ 	.word	0x000029a0


	//----- nvinfo : EIATTR_CRS_STACK_SIZE
	.align		4
.L_25:
        /*00ac*/ 	.byte	0x04, 0x1e
        /*00ae*/ 	.short	(.L_27 - .L_26)
.L_26:
        /*00b0*/ 	.word	0x00000000


	//----- nvinfo : EIATTR_CBANK_PARAM_SIZE
	.align		4
.L_27:
        /*00b4*/ 	.byte	0x03, 0x19
        /*00b6*/ 	.short	0x0030


	//----- nvinfo : EIATTR_PARAM_CBANK
	.align		4
        /*00b8*/ 	.byte	0x04, 0x0a
        /*00ba*/ 	.short	(.L_29 - .L_28)
	.align		4
.L_28:
        /*00bc*/ 	.word	index@(.nv.constant0._Z13computeKernelPdS_S_S_Pil)
        /*00c0*/ 	.short	0x0380
        /*00c2*/ 	.short	0x0030


	//----- nvinfo : EIATTR_SW_WAR
	.align		4
.L_29:
        /*00c4*/ 	.byte	0x04, 0x36
        /*00c6*/ 	.short	(.L_31 - .L_30)
.L_30:
        /*00c8*/ 	.word	0x00000008
.L_31:


//--------------------- .nv.callgraph             --------------------------
	.section	.nv.callgraph,"",@"SHT_CUDA_CALLGRAPH"
	.align	4
	.sectionentsize	8
	.align		4
        /*0000*/ 	.word	0x00000000
	.align		4
        /*0004*/ 	.word	0xffffffff
	.align		4
        /*0008*/ 	.word	0x00000000
	.align		4
        /*000c*/ 	.word	0xfffffffe
	.align		4
        /*0010*/ 	.word	0x00000000
	.align		4
        /*0014*/ 	.word	0xfffffffd
	.align		4
        /*0018*/ 	.word	0x00000000
	.align		4
        /*001c*/ 	.word	0xfffffffc


//--------------------- .text._Z13computeKernelPdS_S_S_Pil --------------------------
	.section	.text._Z13computeKernelPdS_S_S_Pil,"ax",@progbits
	.align	128
        .global         _Z13computeKernelPdS_S_S_Pil
        .type           _Z13computeKernelPdS_S_S_Pil,@function
        .size           _Z13computeKernelPdS_S_S_Pil,(.L_x_32 - _Z13computeKernelPdS_S_S_Pil)
        .other          _Z13computeKernelPdS_S_S_Pil,@"STO_CUDA_ENTRY STV_DEFAULT"
_Z13computeKernelPdS_S_S_Pil:
.text._Z13computeKernelPdS_S_S_Pil:
[----:B------:R-:W-:Y:S08]  /*0000*/  LDC R1, c[0x0][0x37c] ;  /* 0x0000df00ff017b82 */ /* 0x000ff00000000800 */
[----:B------:R-:W0:Y:S01]  /*0010*/  LDC.64 R10, c[0x0][0x3a0] ;  /* 0x0000e800ff0a7b82 */ /* 0x000e220000000a00 */
[----:B------:R-:W0:Y:S01]  /*0020*/  LDCU.64 UR6, c[0x0][0x358] ;  /* 0x00006b00ff0677ac */ /* 0x000e220008000a00 */
[----:B------:R-:W1:Y:S01]  /*0030*/  S2R R4, SR_TID.X ;  /* 0x0000000000047919 */ /* 0x000e620000002100 */
[----:B------:R-:W2:Y:S01]  /*0040*/  LDCU.64 UR8, c[0x0][0x3a8] ;  /* 0x00007500ff0877ac */ /* 0x000ea20008000a00 */
[----:B0-----:R-:W3:Y:S04]  /*0050*/  LDG.E R10, desc[UR6][R10.64+0x24] ;  /* 0x000024060a0a7981 */ /* 0x001ee8000c1e1900 */
[----:B------:R-:W1:Y:S01]  /*0060*/  S2UR UR4, SR_CTAID.X ;  /* 0x00000000000479c3 */ /* 0x000e620000002500 */
[----:B------:R-:W-:Y:S07]  /*0070*/  BSSY.RECONVERGENT B0, `(.L_x_0) ;  /* 0x0000026000007945 */ /* 0x000fee0003800200 */
[----:B------:R-:W1:Y:S02]  /*0080*/  LDC R3, c[0x0][0x360] ;  /* 0x0000d800ff037b82 */ /* 0x000e640000000800 */
[----:B-1----:R-:W-:-:S05]  /*0090*/  IMAD R0, R3, UR4, R4 ;  /* 0x0000000403007c24 */ /* 0x002fca000f8e0204 */
[----:B--2---:R-:W-:-:S05]  /*00a0*/  IADD3 R28, P0, PT, R0, UR8, RZ ;  /* 0x00000008001c7c10 */ /* 0x004fca000ff1e0ff */
[----:B------:R-:W-:Y:S01]  /*00b0*/  IMAD.X R9, RZ, RZ, UR9, P0 ;  /* 0x00000009ff097e24 */ /* 0x000fe200080e06ff */
[----:B---3--:R-:W-:-:S04]  /*00c0*/  SHF.R.S32.HI R7, RZ, 0x1f, R10 ;  /* 0x0000001fff077819 */ /* 0x008fc8000001140a */
[----:B------:R-:W-:-:S04]  /*00d0*/  LOP3.LUT R2, R9, R7, RZ, 0xfc, !PT ;  /* 0x0000000709027212 */ /* 0x000fc800078efcff */
[----:B------:R-:W-:-:S13]  /*00e0*/  ISETP.NE.U32.AND P0, PT, R2, RZ, PT ;  /* 0x000000ff0200720c */ /* 0x000fda0003f05070 */
[----:B------:R-:W-:Y:S05]  /*00f0*/  @P0 BRA `(.L_x_1) ;  /* 0x0000000000580947 */ /* 0x000fea0003800000 */
[----:B------:R-:W0:Y:S01]  /*0100*/  I2F.U32.RP R5, R10 ;  /* 0x0000000a00057306 */ /* 0x000e220000209000 */
[----:B------:R-:W-:Y:S02]  /*0110*/  IADD3 R7, PT, PT, RZ, -R10, RZ ;  /* 0x8000000aff077210 */ /* 0x000fe40007ffe0ff */
[----:B------:R-:W-:-:S05]  /*0120*/  ISETP.NE.U32.AND P2, PT, R10, RZ, PT ;  /* 0x000000ff0a00720c */ /* 0x000fca0003f45070 */
[----:B0-----:R-:W0:Y:S02]  /*0130*/  MUFU.RCP R5, R5 ;  /* 0x0000000500057308 */ /* 0x001e240000001000 */
[----:B0-----:R-:W-:-:S06]  /*0140*/  VIADD R2, R5, 0xffffffe ;  /* 0x0ffffffe05027836 */ /* 0x001fcc0000000000 */
[----:B------:R0:W1:Y:S02]  /*0150*/  F2I.FTZ.U32.TRUNC.NTZ R3, R2 ;  /* 0x0000000200037305 */ /* 0x000064000021f000 */
[----:B0-----:R-:W-:Y:S02]  /*0160*/  IMAD.MOV.U32 R2, RZ, RZ, RZ ;  /* 0x000000ffff027224 */ /* 0x001fe400078e00ff */
[----:B-1----:R-:W-:-:S04]  /*0170*/  IMAD R7, R7, R3, RZ ;  /* 0x0000000307077224 */ /* 0x002fc800078e02ff */
[----:B------:R-:W-:-:S06]  /*0180*/  IMAD.HI.U32 R3, R3, R7, R2 ;  /* 0x0000000703037227 */ /* 0x000fcc00078e0002 */
[----:B------:R-:W-:-:S04]  /*0190*/  IMAD.HI.U32 R2, R3, R28, RZ ;  /* 0x0000001c03027227 */ /* 0x000fc800078e00ff */
[----:B------:R-:W-:-:S04]  /*01a0*/  IMAD.MOV R3, RZ, RZ, -R2 ;  /* 0x000000ffff037224 */ /* 0x000fc800078e0a02 */
[----:B------:R-:W-:-:S05]  /*01b0*/  IMAD R3, R10, R3, R28 ;  /* 0x000000030a037224 */ /* 0x000fca00078e021c */
[----:B------:R-:W-:-:S13]  /*01c0*/  ISETP.GE.U32.AND P0, PT, R3, R10, PT ;  /* 0x0000000a0300720c */ /* 0x000fda0003f06070 */
[----:B------:R-:W-:Y:S01]  /*01d0*/  @P0 IADD3 R3, PT, PT, -R10, R3, RZ ;  /* 0x000000030a030210 */ /* 0x000fe20007ffe1ff */
[----:B------:R-:W-:-:S03]  /*01e0*/  @P0 VIADD R2, R2, 0x1 ;  /* 0x0000000102020836 */ /* 0x000fc60000000000 */
[----:B------:R-:W-:-:S13]  /*01f0*/  ISETP.GE.U32.AND P1, PT, R3, R10, PT ;  /* 0x0000000a0300720c */ /* 0x000fda0003f26070 */
[----:B------:R-:W-:Y:S01]  /*0200*/  @P1 VIADD R2, R2, 0x1 ;  /* 0x0000000102021836 */ /* 0x000fe20000000000 */
[----:B------:R-:W-:-:S04]  /*0210*/  @!P2 LOP3.LUT R2, RZ, R10, RZ, 0x33, !PT ;  /* 0x0000000aff02a212 */ /* 0x000fc800078e33ff */
[----:B------:R-:W-:-:S05]  /*0220*/  IADD3 R3, PT, PT, -R2, RZ, RZ ;  /* 0x000000ff02037210 */ /* 0x000fca0007ffe1ff */
[----:B------:R-:W-:Y:S02]  /*0230*/  IMAD R28, R10, R3, R28 ;  /* 0x000000030a1c7224 */ /* 0x000fe400078e021c */
[----:B------:R-:W-:Y:S01]  /*0240*/  IMAD.MOV.U32 R3, RZ, RZ, RZ ;  /* 0x000000ffff037224 */ /* 0x000fe200078e00ff */
[----:B------:R-:W-:Y:S06]  /*0250*/  BRA `(.L_x_2) ;  /* 0x00000000001c7947 */ /* 0x000fec0003800000 */
.L_x_1:
[----:B------:R-:W-:Y:S01]  /*0260*/  IMAD.MOV.U32 R15, RZ, RZ, R28 ;  /* 0x000000ffff0f7224 */ /* 0x000fe200078e001c */
[----:B------:R-:W-:-:S07]  /*0270*/  MOV R8, 0x290 ;  /* 0x0000029000087802 */ /* 0x000fce0000000f00 */
[----:B------:R-:W-:Y:S05]  /*0280*/  CALL.REL.NOINC `($__internal_0_$__cuda_sm20_div_s64) ;  /* 0x0000002400c87944 */ /* 0x000fea0003c00000 */
[----:B------:R-:W-:Y:S01]  /*0290*/  IADD3 R3, PT, PT, -R7, RZ, RZ ;  /* 0x000000ff07037210 */ /* 0x000fe20007ffe1ff */
[----:B------:R-:W-:-:S04]  /*02a0*/  IMAD.MOV.U32 R2, RZ, RZ, R7 ;  /* 0x000000ffff027224 */ /* 0x000fc800078e0007 */
[----:B------:R-:W-:Y:S02]  /*02b0*/  IMAD R28, R10, R3, R28 ;  /* 0x000000030a1c7224 */ /* 0x000fe400078e021c */
[----:B------:R-:W-:-:S07]  /*02c0*/  IMAD.MOV.U32 R3, RZ, RZ, R12 ;  /* 0x000000ffff037224 */ /* 0x000fce00078e000c */
.L_x_2:
[----:B------:R-:W-:Y:S05]  /*02d0*/  BSYNC.RECONVERGENT B0 ;  /* 0x0000000000007941 */ /* 0x000fea0003800200 */
.L_x_0:
[----:B------:R-:W0:Y:S02]  /*02e0*/  LDC.64 R10, c[0x0][0x3a0] ;  /* 0x0000e800ff0a7b82 */ /* 0x000e240000000a00 */
[----:B0-----:R-:W2:Y:S01]  /*02f0*/  LDG.E R10, desc[UR6][R10.64+0x20] ;  /* 0x000020060a0a7981 */ /* 0x001ea2000c1e1900 */
[----:B------:R-:W-:Y:S01]  /*0300*/  BSSY.RECONVERGENT B0, `(.L_x_3) ;  /* 0x0000023000007945 */ /* 0x000fe20003800200 */
[----:B--2---:R-:W-:-:S04]  /*0310*/  SHF.R.S32.HI R7, RZ, 0x1f, R10 ;  /* 0x0000001fff077819 */ /* 0x004fc8000001140a */
[----:B------:R-:W-:-:S04]  /*0320*/  LOP3.LUT R5, R3, R7, RZ, 0xfc, !PT ;  /* 0x0000000703057212 */ /* 0x000fc800078efcff */
[----:B------:R-:W-:-:S13]  /*0330*/  ISETP.NE.U32.AND P0, PT, R5, RZ, PT ;  /* 0x000000ff0500720c */ /* 0x000fda0003f05070 */
[----:B------:R-:W-:Y:S05]  /*0340*/  @P0 BRA `(.L_x_4) ;  /* 0x0000000000580947 */ /* 0x000fea0003800000 */
[----:B------:R-:W0:Y:S01]  /*0350*/  I2F.U32.RP R3, R10 ;  /* 0x0000000a00037306 */ /* 0x000e220000209000 */
[----:B------:R-:W-:Y:S01]  /*0360*/  IMAD.MOV R5, RZ, RZ, -R10 ;  /* 0x000000ffff057224 */ /* 0x000fe200078e0a0a */
[----:B------:R-:W-:Y:S01]  /*0370*/  ISETP.NE.U32.AND P2, PT, R10, RZ, PT ;  /* 0x000000ff0a00720c */ /* 0x000fe20003f45070 */
[----:B------:R-:W-:-:S05]  /*0380*/  IMAD.MOV.U32 R21, RZ, RZ, RZ ;  /* 0x000000ffff157224 */ /* 0x000fca00078e00ff */
[----:B0-----:R-:W0:Y:S02]  /*0390*/  MUFU.RCP R3, R3 ;  /* 0x0000000300037308 */ /* 0x001e240000001000 */
[----:B0-----:R-:W-:-:S06]  /*03a0*/  IADD3 R6, PT, PT, R3, 0xffffffe, RZ ;  /* 0x0ffffffe03067810 */ /* 0x001fcc0007ffe0ff */
[----:B------:R0:W1:Y:S02]  /*03b0*/  F2I.FTZ.U32.TRUNC.NTZ R7, R6 ;  /* 0x0000000600077305 */ /* 0x000064000021f000 */
[----:B0-----:R-:W-:Y:S02]  /*03c0*/  IMAD.MOV.U32 R6, RZ, RZ, RZ ;  /* 0x000000ffff067224 */ /* 0x001fe400078e00ff */
[----:B-1----:R-:W-:-:S04]  /*03d0*/  IMAD R5, R5, R7, RZ ;  /* 0x0000000705057224 */ /* 0x002fc800078e02ff */
[----:B------:R-:W-:-:S06]  /*03e0*/  IMAD.HI.U32 R7, R7, R5, R6 ;  /* 0x0000000507077227 */ /* 0x000fcc00078e0006 */
[----:B------:R-:W-:-:S05]  /*03f0*/  IMAD.HI.U32 R20, R7, R2, RZ ;  /* 0x0000000207147227 */ /* 0x000fca00078e00ff */
[----:B------:R-:W-:-:S05]  /*0400*/  IADD3 R5, PT, PT, -R20, RZ, RZ ;  /* 0x000000ff14057210 */ /* 0x000fca0007ffe1ff */
[----:B------:R-:W-:-:S05]  /*0410*/  IMAD R5, R10, R5, R2 ;  /* 0x000000050a057224 */ /* 0x000fca00078e0202 */
[----:B------:R-:W-:-:S13]  /*0420*/  ISETP.GE.U32.AND P0, PT, R5, R10, PT ;  /* 0x0000000a0500720c */ /* 0x000fda0003f06070 */
[----:B------:R-:W-:Y:S02]  /*0430*/  @P0 IMAD.IADD R5, R5, 0x1, -R10 ;  /* 0x0000000105050824 */ /* 0x000fe400078e0a0a */
[----:B------:R-:W-:-:S03]  /*0440*/  @P0 VIADD R20, R20, 0x1 ;  /* 0x0000000114140836 */ /* 0x000fc60000000000 */
[----:B------:R-:W-:-:S13]  /*0450*/  ISETP.GE.U32.AND P1, PT, R5, R10, PT ;  /* 0x0000000a0500720c */ /* 0x000fda0003f26070 */
[----:B------:R-:W-:Y:S02]  /*0460*/  @P1 IADD3 R20, PT, PT, R20, 0x1, RZ ;  /* 0x0000000114141810 */ /* 0x000fe40007ffe0ff */
[----:B------:R-:W-:-:S05]  /*0470*/  @!P2 LOP3.LUT R20, RZ, R10, RZ, 0x33, !PT ;  /* 0x0000000aff14a212 */ /* 0x000fca00078e33ff */
[----:B------:R-:W-:-:S04]  /*0480*/  IMAD.MOV R29, RZ, RZ, -R20 ;  /* 0x000000ffff1d7224 */ /* 0x000fc800078e0a14 */
[----:B------:R-:W-:Y:S01]  /*0490*/  IMAD R29, R10, R29, R2 ;  /* 0x0000001d0a1d7224 */ /* 0x000fe200078e0202 */
[----:B------:R-:W-:Y:S06]  /*04a0*/  BRA `(.L_x_5) ;  /* 0x0000000000207947 */ /* 0x000fec0003800000 */
.L_x_4:
[----:B------:R-:W-:Y:S01]  /*04b0*/  MOV R15, R2 ;  /* 0x00000002000f7202 */ /* 0x000fe20000000f00 */
[----:B------:R-:W-:Y:S01]  /*04c0*/  IMAD.MOV.U32 R9, RZ, RZ, R3 ;  /* 0x000000ffff097224 */ /* 0x000fe200078e0003 */
[----:B------:R-:W-:-:S07]  /*04d0*/  MOV R8, 0x4f0 ;  /* 0x000004f000087802 */ /* 0x000fce0000000f00 */
[----:B------:R-:W-:Y:S05]  /*04e0*/  CALL.REL.NOINC `($__internal_0_$__cuda_sm20_div_s64) ;  /* 0x0000002400307944 */ /* 0x000fea0003c00000 */
[----:B------:R-:W-:Y:S01]  /*04f0*/  IMAD.MOV R29, RZ, RZ, -R7 ;  /* 0x000000ffff1d7224 */ /* 0x000fe200078e0a07 */
[----:B------:R-:W-:Y:S01]  /*0500*/  MOV R20, R7 ;  /* 0x0000000700147202 */ /* 0x000fe20000000f00 */
[----:B------:R-:W-:Y:S02]  /*0510*/  IMAD.MOV.U32 R21, RZ, RZ, R12 ;  /* 0x000000ffff157224 */ /* 0x000fe400078e000c */
[----:B------:R-:W-:-:S07]  /*0520*/  IMAD R29, R10, R29, R2 ;  /* 0x0000001d0a1d7224 */ /* 0x000fce00078e0202 */
.L_x_5:
[----:B------:R-:W-:Y:S05]  /*0530*/  BSYNC.RECONVERGENT B0 ;  /* 0x0000000000007941 */ /* 0x000fea0003800200 */
.L_x_3:
        /* <DEDUP_REMOVED lines=29> */
.L_x_7:
[----:B------:R-:W-:Y:S01]  /*0710*/  IMAD.MOV.U32 R15, RZ, RZ, R20 ;  /* 0x000000ffff0f7224 */ /* 0x000fe200078e0014 */
[----:B------:R-:W-:Y:S02]  /*0720*/  MOV R9, R21 ;  /* 0x0000001500097202 */ /* 0x000fe40000000f00 */
[----:B------:R-:W-:-:S07]  /*0730*/  MOV R8, 0x750 ;  /* 0x0000075000087802 */ /* 0x000fce0000000f00 */
[----:B------:R-:W-:Y:S05]  /*0740*/  CALL.REL.NOINC `($__internal_0_$__cuda_sm20_div_s64) ;  /* 0x0000002000987944 */ /* 0x000fea0003c00000 */
[--C-:B------:R-:W-:Y:S02]  /*0750*/  IMAD.MOV R3, RZ, RZ, -R7.reuse ;  /* 0x000000ffff037224 */ /* 0x100fe400078e0a07 */
[----:B------:R-:W-:Y:S02]  /*0760*/  IMAD.MOV.U32 R2, RZ, RZ, R7 ;  /* 0x000000ffff027224 */ /* 0x000fe400078e0007 */
[----:B------:R-:W-:Y:S01]  /*0770*/  IMAD R20, R10, R3, R20 ;  /* 0x000000030a147224 */ /* 0x000fe200078e0214 */
[----:B------:R-:W-:-:S07]  /*0780*/  MOV R3, R12 ;  /* 0x0000000c00037202 */ /* 0x000fce0000000f00 */
.L_x_8:
[----:B------:R-:W-:Y:S05]  /*0790*/  BSYNC.RECONVERGENT B0 ;  /* 0x0000000000007941 */ /* 0x000fea0003800200 */
.L_x_6:
        /* <DEDUP_REMOVED lines=9> */
[----:B------:R-:W-:Y:S02]  /*0830*/  ISETP.NE.U32.AND P2, PT, R10, RZ, PT ;  /* 0x000000ff0a00720c */ /* 0x000fe40003f45070 */
[----:B------:R-:W-:-:S04]  /*0840*/  MOV R23, RZ ;  /* 0x000000ff00177202 */ /* 0x000fc80000000f00 */
[----:B0-----:R-:W0:Y:S02]  /*0850*/  MUFU.RCP R3, R3 ;  /* 0x0000000300037308 */ /* 0x001e240000001000 */
[----:B0-----:R-:W-:-:S06]  /*0860*/  VIADD R6, R3, 0xffffffe ;  /* 0x0ffffffe03067836 */ /* 0x001fcc0000000000 */
[----:B------:R0:W1:Y:S02]  /*0870*/  F2I.FTZ.U32.TRUNC.NTZ R7, R6 ;  /* 0x0000000600077305 */ /* 0x000064000021f000 */
[----:B0-----:R-:W-:Y:S02]  /*0880*/  HFMA2 R6, -RZ, RZ, 0, 0 ;  /* 0x00000000ff067431 */ /* 0x001fe400000001ff */
[----:B-1----:R-:W-:-:S04]  /*0890*/  IMAD R5, R5, R7, RZ ;  /* 0x0000000705057224 */ /* 0x002fc800078e02ff */
[----:B------:R-:W-:-:S06]  /*08a0*/  IMAD.HI.U32 R7, R7, R5, R6 ;  /* 0x0000000507077227 */ /* 0x000fcc00078e0006 */
[----:B------:R-:W-:-:S04]  /*08b0*/  IMAD.HI.U32 R22, R7, R2, RZ ;  /* 0x0000000207167227 */ /* 0x000fc800078e00ff */
[----:B------:R-:W-:-:S04]  /*08c0*/  IMAD.MOV R5, RZ, RZ, -R22 ;  /* 0x000000ffff057224 */ /* 0x000fc800078e0a16 */
[----:B------:R-:W-:-:S05]  /*08d0*/  IMAD R5, R10, R5, R2 ;  /* 0x000000050a057224 */ /* 0x000fca00078e0202 */
[----:B------:R-:W-:-:S13]  /*08e0*/  ISETP.GE.U32.AND P0, PT, R5, R10, PT ;  /* 0x0000000a0500720c */ /* 0x000fda0003f06070 */
[----:B------:R-:W-:Y:S01]  /*08f0*/  @P0 IMAD.IADD R5, R5, 0x1, -R10 ;  /* 0x0000000105050824 */ /* 0x000fe200078e0a0a */
[----:B------:R-:W-:-:S04]  /*0900*/  @P0 IADD3 R22, PT, PT, R22, 0x1, RZ ;  /* 0x0000000116160810 */ /* 0x000fc80007ffe0ff */
[----:B------:R-:W-:-:S13]  /*0910*/  ISETP.GE.U32.AND P1, PT, R5, R10, PT ;  /* 0x0000000a0500720c */ /* 0x000fda0003f26070 */
[----:B------:R-:W-:Y:S01]  /*0920*/  @P1 VIADD R22, R22, 0x1 ;  /* 0x0000000116161836 */ /* 0x000fe20000000000 */
[----:B------:R-:W-:-:S05]  /*0930*/  @!P2 LOP3.LUT R22, RZ, R10, RZ, 0x33, !PT ;  /* 0x0000000aff16a212 */ /* 0x000fca00078e33ff */
[----:B------:R-:W-:-:S04]  /*0940*/  IMAD.MOV R3, RZ, RZ, -R22 ;  /* 0x000000ffff037224 */ /* 0x000fc800078e0a16 */
[----:B------:R-:W-:Y:S01]  /*0950*/  IMAD R2, R10, R3, R2 ;  /* 0x000000030a027224 */ /* 0x000fe200078e0202 */
[----:B------:R-:W-:Y:S06]  /*0960*/  BRA `(.L_x_11) ;  /* 0x0000000000207947 */ /* 0x000fec0003800000 */
.L_x_10:
[----:B------:R-:W-:Y:S01]  /*0970*/  IMAD.MOV.U32 R15, RZ, RZ, R2 ;  /* 0x000000ffff0f7224 */ /* 0x000fe200078e0002 */
[----:B------:R-:W-:Y:S01]  /*0980*/  MOV R8, 0x9b0 ;  /* 0x000009b000087802 */ /* 0x000fe20000000f00 */
[----:B------:R-:W-:-:S07]  /*0990*/  IMAD.MOV.U32 R9, RZ, RZ, R3 ;  /* 0x000000ffff097224 */ /* 0x000fce00078e0003 */
[----:B------:R-:W-:Y:S05]  /*09a0*/  CALL.REL.NOINC `($__internal_0_$__cuda_sm20_div_s64) ;  /* 0x0000002000007944 */ /* 0x000fea0003c00000 */
[----:B------:R-:W-:Y:S01]  /*09b0*/  IADD3 R3, PT, PT, -R7, RZ, RZ ;  /* 0x000000ff07037210 */ /* 0x000fe20007ffe1ff */
[----:B------:R-:W-:Y:S02]  /*09c0*/  IMAD.MOV.U32 R22, RZ, RZ, R7 ;  /* 0x000000ffff167224 */ /* 0x000fe400078e0007 */
[----:B------:R-:W-:Y:S02]  /*09d0*/  IMAD.MOV.U32 R23, RZ, RZ, R12 ;  /* 0x000000ffff177224 */ /* 0x000fe400078e000c */
[----:B------:R-:W-:-:S07]  /*09e0*/  IMAD R2, R10, R3, R2 ;  /* 0x000000030a027224 */ /* 0x000fce00078e0202 */
.L_x_11:
[----:B------:R-:W-:Y:S05]  /*09f0*/  BSYNC.RECONVERGENT B0 ;  /* 0x0000000000007941 */ /* 0x000fea0003800200 */
.L_x_9:
        /* <DEDUP_REMOVED lines=10> */
[----:B------:R-:W-:-:S05]  /*0aa0*/  HFMA2 R23, -RZ, RZ, 0, 0 ;  /* 0x00000000ff177431 */ /* 0x000fca00000001ff */
        /* <DEDUP_REMOVED lines=16> */
[----:B------:R-:W-:Y:S02]  /*0bb0*/  IMAD R3, R10, R3, R22 ;  /* 0x000000030a037224 */ /* 0x000fe400078e0216 */
[----:B------:R-:W-:Y:S01]  /*0bc0*/  IMAD.MOV.U32 R22, RZ, RZ, R7 ;  /* 0x000000ffff167224 */ /* 0x000fe200078e0007 */
[----:B------:R-:W-:Y:S06]  /*0bd0*/  BRA `(.L_x_14) ;  /* 0x0000000000207947 */ /* 0x000fec0003800000 */
.L_x_13:
[----:B------:R-:W-:Y:S01]  /*0be0*/  IMAD.MOV.U32 R15, RZ, RZ, R22 ;  /* 0x000000ffff0f7224 */ /* 0x000fe200078e0016 */
[----:B------:R-:W-:Y:S01]  /*0bf0*/  MOV R8, 0xc20 ;  /* 0x00000c2000087802 */ /* 0x000fe20000000f00 */
[----:B------:R-:W-:-:S07]  /*0c00*/  IMAD.MOV.U32 R9, RZ, RZ, R23 ;  /* 0x000000ffff097224 */ /* 0x000fce00078e0017 */
[----:B------:R-:W-:Y:S05]  /*0c10*/  CALL.REL.NOINC `($__internal_0_$__cuda_sm20_div_s64) ;  /* 0x0000001c00647944 */ /* 0x000fea0003c00000 */
[----:B------:R-:W-:Y:S01]  /*0c20*/  IADD3 R3, PT, PT, -R7, RZ, RZ ;  /* 0x000000ff07037210 */ /* 0x000fe20007ffe1ff */
[----:B------:R-:W-:-:S04]  /*0c30*/  IMAD.MOV.U32 R23, RZ, RZ, R12 ;  /* 0x000000ffff177224 */ /* 0x000fc800078e000c */
[----:B------:R-:W-:Y:S02]  /*0c40*/  IMAD R3, R10, R3, R22 ;  /* 0x000000030a037224 */ /* 0x000fe400078e0216 */
[----:B------:R-:W-:-:S07]  /*0c50*/  IMAD.MOV.U32 R22, RZ, RZ, R7 ;  /* 0x000000ffff167224 */ /* 0x000fce00078e0007 */
.L_x_14:
[----:B------:R-:W-:Y:S05]  /*0c60*/  BSYNC.RECONVERGENT B0 ;  /* 0x0000000000007941 */ /* 0x000fea0003800200 */
.L_x_12:
        /* <DEDUP_REMOVED lines=30> */
.L_x_16:
        /* <DEDUP_REMOVED lines=8> */
.L_x_17:
[----:B------:R-:W-:Y:S05]  /*0ed0*/  BSYNC.RECONVERGENT B0 ;  /* 0x0000000000007941 */ /* 0x000fea0003800200 */
.L_x_15:
        /* <DEDUP_REMOVED lines=30> */
.L_x_19:
        /* <DEDUP_REMOVED lines=8> */
.L_x_20:
[----:B------:R-:W-:Y:S05]  /*1140*/  BSYNC.RECONVERGENT B0 ;  /* 0x0000000000007941 */ /* 0x000fea0003800200 */
.L_x_18:
        /* <DEDUP_REMOVED lines=30> */
.L_x_22:
[----:B------:R-:W-:Y:S01]  /*1330*/  IMAD.MOV.U32 R15, RZ, RZ, R22 ;  /* 0x000000ffff0f7224 */ /* 0x000fe200078e0016 */
[----:B------:R-:W-:Y:S02]  /*1340*/  MOV R9, R23 ;  /* 0x0000001700097202 */ /* 0x000fe40000000f00 */
[----:B------:R-:W-:-:S07]  /*1350*/  MOV R8, 0x1370 ;  /* 0x0000137000087802 */ /* 0x000fce0000000f00 */
[----:B------:R-:W-:Y:S05]  /*1360*/  CALL.REL.NOINC `($__internal_0_$__cuda_sm20_div_s64) ;  /* 0x0000001400907944 */ /* 0x000fea0003c00000 */
[----:B------:R-:W-:Y:S02]  /*1370*/  IMAD.MOV R21, RZ, RZ, -R7 ;  /* 0x000000ffff157224 */ /* 0x000fe400078e0a07 */
[----:B------:R-:W-:Y:S02]  /*1380*/  IMAD.MOV.U32 R23, RZ, RZ, R12 ;  /* 0x000000ffff177224 */ /* 0x000fe400078e000c */
[----:B------:R-:W-:Y:S01]  /*1390*/  IMAD R21, R10, R21, R22 ;  /* 0x000000150a157224 */ /* 0x000fe200078e0216 */
[----:B------:R-:W-:-:S07]  /*13a0*/  MOV R22, R7 ;  /* 0x0000000700167202 */ /* 0x000fce0000000f00 */
.L_x_23:
[----:B------:R-:W-:Y:S05]  /*13b0*/  BSYNC.RECONVERGENT B0 ;  /* 0x0000000000007941 */ /* 0x000fea0003800200 */
.L_x_21:
        /* <DEDUP_REMOVED lines=9> */
[----:B------:R-:W-:-:S06]  /*1450*/  ISETP.NE.U32.AND P2, PT, R10, RZ, PT ;  /* 0x000000ff0a00720c */ /* 0x000fcc0003f45070 */
[----:B0-----:R-:W0:Y:S02]  /*1460*/  MUFU.RCP R7, R7 ;  /* 0x0000000700077308 */ /* 0x001e240000001000 */
[----:B0-----:R-:W-:-:S06]  /*1470*/  IADD3 R8, PT, PT, R7, 0xffffffe, RZ ;  /* 0x0ffffffe07087810 */ /* 0x001fcc0007ffe0ff */
        /* <DEDUP_REMOVED lines=10> */
[----:B------:R-:W-:Y:S02]  /*1520*/  ISETP.GE.U32.AND P1, PT, R9, R10, PT ;  /* 0x0000000a0900720c */ /* 0x000fe40003f26070 */
[----:B------:R-:W-:-:S11]  /*1530*/  MOV R9, RZ ;  /* 0x000000ff00097202 */ /* 0x000fd60000000f00 */
[----:B------:R-:W-:Y:S02]  /*1540*/  @P1 IADD3 R8, PT, PT, R8, 0x1, RZ ;  /* 0x0000000108081810 */ /* 0x000fe40007ffe0ff */
[----:B------:R-:W-:-:S05]  /*1550*/  @!P2 LOP3.LUT R8, RZ, R10, RZ, 0x33, !PT ;  /* 0x0000000aff08a212 */ /* 0x000fca00078e33ff */
[----:B------:R-:W-:-:S04]  /*1560*/  IMAD.MOV R7, RZ, RZ, -R8 ;  /* 0x000000ffff077224 */ /* 0x000fc800078e0a08 */
[----:B------:R-:W-:Y:S01]  /*1570*/  IMAD R32, R10, R7, R22 ;  /* 0x000000070a207224 */ /* 0x000fe200078e0216 */
[----:B------:R-:W-:Y:S06]  /*1580*/  BRA `(.L_x_26) ;  /* 0x0000000000207947 */ /* 0x000fec0003800000 */
.L_x_25:
[----:B------:R-:W-:Y:S01]  /*1590*/  IMAD.MOV.U32 R15, RZ, RZ, R22 ;  /* 0x000000ffff0f7224 */ /* 0x000fe200078e0016 */
[----:B------:R-:W-:Y:S02]  /*15a0*/  MOV R9, R23 ;  /* 0x0000001700097202 */ /* 0x000fe40000000f00 */
[----:B------:R-:W-:-:S07]  /*15b0*/  MOV R8, 0x15d0 ;  /* 0x000015d000087802 */ /* 0x000fce0000000f00 */
[----:B------:R-:W-:Y:S05]  /*15c0*/  CALL.REL.NOINC `($__internal_0_$__cuda_sm20_div_s64) ;  /* 0x0000001000f87944 */ /* 0x000fea0003c00000 */
[----:B------:R-:W-:Y:S01]  /*15d0*/  IMAD.MOV R9, RZ, RZ, -R7 ;  /* 0x000000ffff097224 */ /* 0x000fe200078e0a07 */
[----:B------:R-:W-:-:S03]  /*15e0*/  MOV R8, R7 ;  /* 0x0000000700087202 */ /* 0x000fc60000000f00 */
[----:B------:R-:W-:Y:S02]  /*15f0*/  IMAD R32, R10, R9, R22 ;  /* 0x000000090a207224 */ /* 0x000fe400078e0216 */
[----:B------:R-:W-:-:S07]  /*1600*/  IMAD.MOV.U32 R9, RZ, RZ, R12 ;  /* 0x000000ffff097224 */ /* 0x000fce00078e000c */
.L_x_26:
[----:B------:R-:W-:Y:S05]  /*1610*/  BSYNC.RECONVERGENT B0 ;  /* 0x0000000000007941 */ /* 0x000fea0003800200 */
.L_x_24:
        /* <DEDUP_REMOVED lines=20> */
[----:B------:R-:W-:-:S04]  /*1760*/  @P0 IADD3 R8, PT, PT, -R7, R8, RZ ;  /* 0x0000000807080210 */ /* 0x000fc80007ffe1ff */
[----:B------:R-:W-:-:S13]  /*1770*/  ISETP.GE.U32.AND P0, PT, R8, R7, PT ;  /* 0x000000070800720c */ /* 0x000fda0003f06070 */
[----:B------:R-:W-:Y:S01]  /*1780*/  @P0 IMAD.IADD R8, R8, 0x1, -R7 ;  /* 0x0000000108080824 */ /* 0x000fe200078e0a07 */
[----:B------:R-:W-:-:S04]  /*1790*/  @!P1 LOP3.LUT R8, RZ, R7, RZ, 0x33, !PT ;  /* 0x00000007ff089212 */ /* 0x000fc800078e33ff */
[----:B------:R-:W-:Y:S01]  /*17a0*/  MOV R22, R8 ;  /* 0x0000000800167202 */ /* 0x000fe20000000f00 */
[----:B------:R-:W-:Y:S06]  /*17b0*/  BRA `(.L_x_29) ;  /* 0x0000000000107947 */ /* 0x000fec0003800000 */
.L_x_28:
[----:B------:R-:W-:Y:S01]  /*17c0*/  IMAD.MOV.U32 R15, RZ, RZ, R8 ;  /* 0x000000ffff0f7224 */ /* 0x000fe200078e0008 */
[----:B------:R-:W-:Y:S02]  /*17d0*/  MOV R13, R9 ;  /* 0x00000009000d7202 */ /* 0x000fe40000000f00 */
[----:B------:R-:W-:-:S07]  /*17e0*/  MOV R14, 0x1800 ;  /* 0x00001800000e7802 */ /* 0x000fce0000000f00 */
[----:B------:R-:W-:Y:S05]  /*17f0*/  CALL.REL.NOINC `($__internal_1_$__cuda_sm20_rem_s64) ;  /* 0x0000001400b87944 */ /* 0x000fea0003c00000 */
.L_x_29:
[----:B------:R-:W-:Y:S05]  /*1800*/  BSYNC.RECONVERGENT B0 ;  /* 0x0000000000007941 */ /* 0x000fea0003800200 */
.L_x_27:
[----:B------:R-:W0:Y:S02]  /*1810*/  LDC.64 R48, c[0x0][0x388] ;  /* 0x0000e200ff307b82 */ /* 0x000e240000000a00 */
[----:B0-----:R-:W2:Y:S04]  /*1820*/  LDG.E.64 R18, desc[UR6][R48.64+0x18] ;  /* 0x0000180630127981 */ /* 0x001ea8000c1e1b00 */
[----:B------:R-:W2:Y:S04]  /*1830*/  LDG.E.64 R42, desc[UR6][R48.64+0x28] ;  /* 0x00002806302a7981 */ /* 0x000ea8000c1e1b00 */
[----:B------:R-:W3:Y:S04]  /*1840*/  LDG.E.64 R8, desc[UR6][R48.64+0x30] ;  /* 0x0000300630087981 */ /* 0x000ee8000c1e1b00 */
[----:B------:R-:W3:Y:S04]  /*1850*/  LDG.E.64 R40, desc[UR6][R48.64+0x40] ;  /* 0x0000400630287981 */ /* 0x000ee8000c1e1b00 */
[----:B------:R-:W4:Y:S04]  /*1860*/  LDG.E.64 R16, desc[UR6][R48.64+0x48] ;  /* 0x0000480630107981 */ /* 0x000f28000c1e1b00 */
[----:B------:R-:W4:Y:S04]  /*1870*/  LDG.E.64 R38, desc[UR6][R48.64+0x58] ;  /* 0x0000580630267981 */ /* 0x000f28000c1e1b00 */
[----:B------:R-:W5:Y:S04]  /*1880*/  LDG.E.64 R24, desc[UR6][R48.64] ;  /* 0x0000000630187981 */ /* 0x000f68000c1e1b00 */
[----:B------:R-:W5:Y:S01]  /*1890*/  LDG.E.64 R44, desc[UR6][R48.64+0x10] ;  /* 0x00001006302c7981 */ /* 0x000f62000c1e1b00 */
[C---:B------:R-:W-:Y:S01]  /*18a0*/  ISETP.GT.U32.AND P0, PT, R4.reuse, 0x77, PT ;  /* 0x000000770400780c */ /* 0x040fe20003f04070 */
[----:B------:R0:W2:Y:S02]  /*18b0*/  I2F.F64 R12, R32 ;  /* 0x00000020000c7312 */ /* 0x0000a40000201c00 */
[----:B------:R-:W5:Y:S04]  /*18c0*/  LDG.E.64 R14, desc[UR6][R48.64+0x60] ;  /* 0x00006006300e7981 */ /* 0x000f68000c1e1b00 */
[----:B------:R-:W5:Y:S02]  /*18d0*/  LDG.E.64 R36, desc[UR6][R48.64+0x70] ;  /* 0x0000700630247981 */ /* 0x000f64000c1e1b00 */
[----:B------:R1:W3:Y:S02]  /*18e0*/  I2F.F64 R10, R21 ;  /* 0x00000015000a7312 */ /* 0x0002e40000201c00 */
[----:B------:R-:W5:Y:S02]  /*18f0*/  LDG.E.64 R30, desc[UR6][R48.64+0x78] ;  /* 0x00007806301e7981 */ /* 0x000f64000c1e1b00 */
[----:B------:R-:W1:Y:S02]  /*1900*/  @!P0 LDC.64 R26, c[0x0][0x390] ;  /* 0x0000e400ff1a8b82 */ /* 0x000e640000000a00 */
[----:B------:R-:W5:Y:S02]  /*1910*/  LDG.E.64 R34, desc[UR6][R48.64+0x88] ;  /* 0x0000880630227981 */ /* 0x000f64000c1e1b00 */
[----:B------:R-:W4:Y:S02]  /*1920*/  I2F.F64 R6, R6 ;  /* 0x0000000600067312 */ /* 0x000f240000201c00 */
[----:B0-----:R-:W5:Y:S01]  /*1930*/  LDG.E.64 R32, desc[UR6][R48.64+0xa0] ;  /* 0x0000a00630207981 */ /* 0x001f62000c1e1b00 */
[----:B-1----:R-:W-:-:S06]  /*1940*/  @!P0 IMAD.WIDE.U32 R26, R4, 0x8, R26 ;  /* 0x00000008041a8825 */ /* 0x002fcc00078e001a */
[----:B------:R-:W5:Y:S01]  /*1950*/  @!P0 LDG.E.64 R26, desc[UR6][R26.64] ;  /* 0x000000061a1a8981 */ /* 0x000f62000c1e1b00 */
[----:B------:R-:W5:Y:S01]  /*1960*/  I2F.F64 R22, R22 ;  /* 0x0000001600167312 */ /* 0x000f620000201c00 */
[----:B------:R-:W0:Y:S01]  /*1970*/  S2UR UR5, SR_CgaCtaId ;  /* 0x00000000000579c3 */ /* 0x000e220000008800 */
[----:B------:R-:W-:-:S07]  /*1980*/  UMOV UR4, 0x400 ;  /* 0x0000040000047882 */ /* 0x000fce0000000000 */
[----:B------:R-:W1:Y:S01]  /*1990*/  LDC.64 R46, c[0x0][0x398] ;  /* 0x0000e600ff2e7b82 */ /* 0x000e620000000a00 */
[----:B0-----:R-:W-:-:S06]  /*19a0*/  ULEA UR4, UR5, UR4, 0x18 ;  /* 0x0000000405047291 */ /* 0x001fcc000f8ec0ff */
[----:B------:R-:W-:Y:S01]  /*19b0*/  @!P0 LEA R21, R4, UR4, 0x3 ;  /* 0x0000000404158c11 */ /* 0x000fe2000f8e18ff */
[----:B--2---:R-:W-:Y:S01]  /*19c0*/  DFMA R42, R12, R42, R18 ;  /* 0x0000002a0c2a722b */ /* 0x004fe20000000012 */
[----:B------:R-:W2:Y:S04]  /*19d0*/  LDG.E.64 R12, desc[UR6][R48.64+0x90] ;  /* 0x00009006300c7981 */ /* 0x000ea8000c1e1b00 */
[----:B------:R-:W2:Y:S01]  /*19e0*/  LDG.E.64 R18, desc[UR6][R48.64+0xc0] ;  /* 0x0000c00630127981 */ /* 0x000ea2000c1e1b00 */
[----:B---3--:R-:W-:-:S03]  /*19f0*/  DFMA R40, R10, R40, R8 ;  /* 0x000000280a28722b */ /* 0x008fc60000000008 */
[----:B------:R-:W3:Y:S04]  /*1a00*/  LDG.E.64 R8, desc[UR6][R48.64+0xa8] ;  /* 0x0000a80630087981 */ /* 0x000ee8000c1e1b00 */
[----:B------:R-:W3:Y:S01]  /*1a10*/  LDG.E.64 R10, desc[UR6][R48.64+0xb8] ;  /* 0x0000b806300a7981 */ /* 0x000ee2000c1e1b00 */
[----:B----4-:R-:W-:-:S03]  /*1a20*/  DFMA R38, R6, R38, R16 ;  /* 0x000000260626722b */ /* 0x010fc60000000010 */
[----:B------:R-:W4:Y:S01]  /*1a30*/  LDG.E.64 R16, desc[UR6][R48.64+0xd0] ;  /* 0x0000d00630107981 */ /* 0x000f22000c1e1b00 */
[----:B-----5:R-:W-:-:S03]  /*1a40*/  DFMA R44, R22, R44, R24 ;  /* 0x0000002c162c722b */ /* 0x020fc60000000018 */
[----:B------:R-:W5:Y:S04]  /*1a50*/  LDG.E.64 R24, desc[UR6][R48.64+0xd8] ;  /* 0x0000d80630187981 */ /* 0x000f68000c1e1b00 */
[----:B------:R0:W5:Y:S04]  /*1a60*/  LDG.E.64 R22, desc[UR6][R48.64+0xe8] ;  /* 0x0000e80630167981 */ /* 0x000168000c1e1b00 */
[----:B------:R0:W-:Y:S01]  /*1a70*/  @!P0 STS.64 [R21], R26 ;  /* 0x0000001a15008388 */ /* 0x0001e20000000a00 */
[----:B------:R-:W-:Y:S06]  /*1a80*/  BAR.SYNC.DEFER_BLOCKING 0x0 ;  /* 0x0000000000007b1d */ /* 0x000fec0000010000 */
[----:B-1----:R-:W5:Y:S01]  /*1a90*/  LDG.E.64 R46, desc[UR6][R46.64] ;  /* 0x000000062e2e7981 */ /* 0x002f62000c1e1b00 */
[----:B------:R-:W1:Y:S08]  /*1aa0*/  I2F.F64 R4, R5 ;  /* 0x0000000500047312 */ /* 0x000e700000201c00 */
[----:B0-----:R-:W0:Y:S01]  /*1ab0*/  I2F.F64 R48, R3 ;  /* 0x0000000300307312 */ /* 0x001e220000201c00 */
[----:B-1----:R-:W-:-:S07]  /*1ac0*/  DFMA R36, R4, R36, R14 ;  /* 0x000000240424722b */ /* 0x002fce000000000e */
[----:B------:R-:W-:Y:S08]  /*1ad0*/  I2F.F64 R6, R20 ;  /* 0x0000001400067312 */ /* 0x000ff00000201c00 */
[----:B------:R-:W2:Y:S01]  /*1ae0*/  I2F.F64 R14, R2 ;  /* 0x00000002000e7312 */ /* 0x000ea20000201c00 */
[----:B0-----:R-:W-:-:S07]  /*1af0*/  DFMA R34, R48, R34, R30 ;  /* 0x000000223022722b */ /* 0x001fce000000001e */
[----:B------:R-:W4:Y:S08]  /*1b00*/  I2F.F64 R30, R29 ;  /* 0x0000001d001e7312 */ /* 0x000f300000201c00 */
[----:B------:R0:W5:Y:S01]  /*1b10*/  I2F.F64 R26, R28 ;  /* 0x0000001c001a7312 */ /* 0x0001620000201c00 */
[----:B--2---:R-:W-:Y:S01]  /*1b20*/  DFMA R32, R14, R32, R12 ;  /* 0x000000200e20722b */ /* 0x004fe2000000000c */
[----:B------:R-:W-:Y:S01]  /*1b30*/  LDS.128 R12, [UR4] ;  /* 0x00000004ff0c7984 */ /* 0x000fe20008000c00 */
[----:B---3--:R-:W-:-:S03]  /*1b40*/  DFMA R6, R6, R10, R8 ;  /* 0x0000000a0606722b */ /* 0x008fc60000000008 */
[----:B------:R-:W1:Y:S01]  /*1b50*/  LDS.128 R8, [UR4+0x320] ;  /* 0x00032004ff087984 */ /* 0x000e620008000c00 */
[----:B----4-:R-:W-:-:S03]  /*1b60*/  DFMA R4, R30, R16, R18 ;  /* 0x000000101e04722b */ /* 0x010fc60000000012 */
[----:B------:R-:W2:Y:S04]  /*1b70*/  LDS.128 R16, [UR4+0x50] ;  /* 0x00005004ff107984 */ /* 0x000ea80008000c00 */
[----:B0-----:R-:W-:Y:S01]  /*1b80*/  LDS.128 R28, [UR4+0x140] ;  /* 0x00014004ff1c7984 */ /* 0x001fe20008000c00 */
[----:B-----5:R-:W-:-:S03]  /*1b90*/  DFMA R2, R26, R22, R24 ;  /* 0x000000161a02722b */ /* 0x020fc60000000018 */
[----:B------:R-:W0:Y:S04]  /*1ba0*/  LDS.128 R20, [UR4+0xa0] ;  /* 0x0000a004ff147984 */ /* 0x000e280008000c00 */
[----:B------:R-:W3:Y:S01]  /*1bb0*/  LDS.128 R24, [UR4+0xf0] ;  /* 0x0000f004ff187984 */ /* 0x000ee20008000c00 */
[----:B-1----:R-:W-:-:S03]  /*1bc0*/  DFMA R8, R44, R12, -R8 ;  /* 0x0000000c2c08722b */ /* 0x002fc60000000808 */
[----:B------:R-:W-:Y:S05]  /*1bd0*/  LDS.64 R12, [UR4+0x1e0] ;  /* 0x0001e004ff0c7984 */ /* 0x000fea0008000a00 */
[----:B--2---:R-:W-:Y:S01]  /*1be0*/  DFMA R8, R42, R16, R8 ;  /* 0x000000102a08722b */ /* 0x004fe20000000008 */
[----:B------:R-:W-:Y:S07]  /*1bf0*/  LDS.64 R16, [UR4+0x2d0] ;  /* 0x0002d004ff107984 */ /* 0x000fee0008000a00 */
[----:B0-----:R-:W-:-:S08]  /*1c00*/  DFMA R8, R40, R20, R8 ;  /* 0x000000142808722b */ /* 0x001fd00000000008 */
[----:B---3--:R-:W-:Y:S02]  /*1c10*/  DFMA R24, R38, R24, R8 ;  /* 0x000000182618722b */ /* 0x008fe40000000008 */
[----:B------:R-:W0:Y:S06]  /*1c20*/  LDS.64 R8, [UR4+0x190] ;  /* 0x00019004ff087984 */ /* 0x000e2c0008000a00 */
[----:B------:R-:W-:-:S08]  /*1c30*/  DFMA R24, R36, R28, R24 ;  /* 0x0000001c2418722b */ /* 0x000fd00000000018 */
[----:B0-----:R-:W-:Y:S01]  /*1c40*/  DFMA R24, R34, R8, R24 ;  /* 0x000000082218722b */ /* 0x001fe20000000018 */
[----:B------:R-:W0:Y:S07]  /*1c50*/  LDS.64 R8, [UR4+0x230] ;  /* 0x00023004ff087984 */ /* 0x000e2e0008000a00 */
[----:B------:R-:W-:Y:S01]  /*1c60*/  DFMA R24, R32, R12, R24 ;  /* 0x0000000c2018722b */ /* 0x000fe20000000018 */
[----:B------:R-:W1:Y:S07]  /*1c70*/  LDS.64 R12, [UR4+0x280] ;  /* 0x00028004ff0c7984 */ /* 0x000e6e0008000a00 */
[----:B0-----:R-:W-:-:S08]  /*1c80*/  DFMA R8, R6, R8, R24 ;  /* 0x000000080608722b */ /* 0x001fd00000000018 */
[----:B-1----:R-:W-:-:S08]  /*1c90*/  DFMA R8, R4, R12, R8 ;  /* 0x0000000c0408722b */ /* 0x002fd00000000008 */
[----:B------:R-:W-:-:S08]  /*1ca0*/  DFMA R8, R2, R16, R8 ;  /* 0x000000100208722b */ /* 0x000fd00000000008 */
[----:B------:R-:W-:-:S14]  /*1cb0*/  DSETP.GT.AND P0, PT, |R8|, R46, PT ;  /* 0x0000002e0800722a */ /* 0x000fdc0003f04200 */
[----:B------:R-:W-:Y:S05]  /*1cc0*/  @P0 EXIT ;  /* 0x000000000000094d */ /* 0x000fea0003800000 */
[----:B------:R-:W0:Y:S01]  /*1cd0*/  LDC.64 R46, c[0x0][0x398] ;  /* 0x0000e600ff2e7b82 */ /* 0x000e220000000a00 */
[----:B------:R-:W-:Y:S01]  /*1ce0*/  DFMA R14, R44, R14, -R10 ;  /* 0x0000000e2c0e722b */ /* 0x000fe2000000080a */
[----:B------:R-:W-:Y:S04]  /*1cf0*/  LDS.64 R12, [UR4+0x1e8] ;  /* 0x0001e804ff0c7984 */ /* 0x000fe80008000a00 */
[----:B------:R-:W1:Y:S04]  /*1d00*/  LDS.64 R10, [UR4+0x198] ;  /* 0x00019804ff0a7984 */ /* 0x000e680008000a00 */
[----:B------:R-:W-:Y:S04]  /*1d10*/  LDS.64 R16, [UR4+0x288] ;  /* 0x00028804ff107984 */ /* 0x000fe80008000a00 */
[----:B0-----:R-:W2:Y:S01]  /*1d20*/  LDG.E.64 R8, desc[UR6][R46.64+0x8] ;  /* 0x000008062e087981 */ /* 0x001ea2000c1e1b00 */
[----:B------:R-:W-:-:S03]  /*1d30*/  DFMA R14, R42, R18, R14 ;  /* 0x000000122a0e722b */ /* 0x000fc6000000000e */
[----:B------:R-:W-:Y:S05]  /*1d40*/  LDS.64 R18, [UR4+0x2d8] ;  /* 0x0002d804ff127984 */ /* 0x000fea0008000a00 */
[----:B------:R-:W-:Y:S02]  /*1d50*/  DFMA R22, R40, R22, R14 ;  /* 0x000000162816722b */ /* 0x000fe4000000000e */
[----:B------:R-:W0:Y:S06]  /*1d60*/  LDS.64 R14, [UR4+0x238] ;  /* 0x00023804ff0e7984 */ /* 0x000e2c0008000a00 */
[----:B------:R-:W-:-:S08]  /*1d70*/  DFMA R22, R38, R26, R22 ;  /* 0x0000001a2616722b */ /* 0x000fd00000000016 */
[----:B------:R-:W-:-:S08]  /*1d80*/  DFMA R22, R36, R30, R22 ;  /* 0x0000001e2416722b */ /* 0x000fd00000000016 */
[----:B-1----:R-:W-:-:S08]  /*1d90*/  DFMA R10, R34, R10, R22 ;  /* 0x0000000a220a722b */ /* 0x002fd00000000016 */
[----:B------:R-:W-:-:S08]  /*1da0*/  DFMA R10, R32, R12, R10 ;  /* 0x0000000c200a722b */ /* 0x000fd0000000000a */
[----:B0-----:R-:W-:-:S08]  /*1db0*/  DFMA R10, R6, R14, R10 ;  /* 0x0000000e060a722b */ /* 0x001fd0000000000a */
[----:B------:R-:W-:-:S08]  /*1dc0*/  DFMA R10, R4, R16, R10 ;  /* 0x00000010040a722b */ /* 0x000fd0000000000a */
[----:B------:R-:W-:-:S08]  /*1dd0*/  DFMA R10, R2, R18, R10 ;  /* 0x00000012020a722b */ /* 0x000fd0000000000a */
[----:B--2---:R-:W-:-:S14]  /*1de0*/  DSETP.GT.AND P0, PT, |R10|, R8, PT ;  /* 0x000000080a00722a */ /* 0x004fdc0003f04200 */
[----:B------:R-:W-:Y:S05]  /*1df0*/  @P0 EXIT ;  /* 0x000000000000094d */ /* 0x000fea0003800000 */
[----:B------:R-:W2:Y:S04]  /*1e00*/  LDG.E.64 R46, desc[UR6][R46.64+0x10] ;  /* 0x000010062e2e7981 */ /* 0x000ea8000c1e1b00 */
[----:B------:R-:W-:Y:S04]  /*1e10*/  LDS.128 R8, [UR4+0x330] ;  /* 0x00033004ff087984 */ /* 0x000fe80008000c00 */
[----:B------:R-:W0:Y:S04]  /*1e20*/  LDS.128 R12, [UR4+0x10] ;  /* 0x00001004ff0c7984 */ /* 0x000e280008000c00 */
[----:B------:R-:W1:Y:S04]  /*1e30*/  LDS.128 R16, [UR4+0x60] ;  /* 0x00006004ff107984 */ /* 0x000e680008000c00 */
[----:B------:R-:W3:Y:S04]  /*1e40*/  LDS.128 R20, [UR4+0xb0] ;  /* 0x0000b004ff147984 */ /* 0x000ee80008000c00 */
[----:B------:R-:W4:Y:S04]  /*1e50*/  LDS.128 R24, [UR4+0x100] ;  /* 0x00010004ff187984 */ /* 0x000f280008000c00 */
[----:B------:R-:W5:Y:S01]  /*1e60*/  LDS.128 R28, [UR4+0x150] ;  /* 0x00015004ff1c7984 */ /* 0x000f620008000c00 */
[----:B0-----:R-:W-:-:S03]  /*1e70*/  DFMA R8, R44, R12, -R8 ;  /* 0x0000000c2c08722b */ /* 0x001fc60000000808 */
[----:B------:R-:W-:Y:S05]  /*1e80*/  LDS.64 R12, [UR4+0x1f0] ;  /* 0x0001f004ff0c7984 */ /* 0x000fea0008000a00 */
[----:B-1----:R-:W-:Y:S01]  /*1e90*/  DFMA R8, R42, R16, R8 ;  /* 0x000000102a08722b */ /* 0x002fe20000000008 */
[----:B------:R-:W-:Y:S07]  /*1ea0*/  LDS.64 R16, [UR4+0x2e0] ;  /* 0x0002e004ff107984 */ /* 0x000fee0008000a00 */
[----:B---3--:R-:W-:-:S08]  /*1eb0*/  DFMA R8, R40, R20, R8 ;  /* 0x000000142808722b */ /* 0x008fd00000000008 */
[----:B----4-:R-:W-:Y:S02]  /*1ec0*/  DFMA R24, R38, R24, R8 ;  /* 0x000000182618722b */ /* 0x010fe40000000008 */
[----:B------:R-:W0:Y:S06]  /*1ed0*/  LDS.64 R8, [UR4+0x1a0] ;  /* 0x0001a004ff087984 */ /* 0x000e2c0008000a00 */
[----:B-----5:R-:W-:-:S08]  /*1ee0*/  DFMA R24, R36, R28, R24 ;  /* 0x0000001c2418722b */ /* 0x020fd00000000018 */
[----:B0-----:R-:W-:Y:S01]  /*1ef0*/  DFMA R24, R34, R8, R24 ;  /* 0x000000082218722b */ /* 0x001fe20000000018 */
[----:B------:R-:W0:Y:S07]  /*1f00*/  LDS.64 R8, [UR4+0x240] ;  /* 0x00024004ff087984 */ /* 0x000e2e0008000a00 */
[----:B------:R-:W-:Y:S01]  /*1f10*/  DFMA R24, R32, R12, R24 ;  /* 0x0000000c2018722b */ /* 0x000fe20000000018 */
[----:B------:R-:W1:Y:S07]  /*1f20*/  LDS.64 R12, [UR4+0x290] ;  /* 0x00029004ff0c7984 */ /* 0x000e6e0008000a00 */
[----:B0-----:R-:W-:-:S08]  /*1f30*/  DFMA R8, R6, R8, R24 ;  /* 0x000000080608722b */ /* 0x001fd00000000018 */
[----:B-1----:R-:W-:-:S08]  /*1f40*/  DFMA R8, R4, R12, R8 ;  /* 0x0000000c0408722b */ /* 0x002fd00000000008 */
[----:B------:R-:W-:-:S08]  /*1f50*/  DFMA R8, R2, R16, R8 ;  /* 0x000000100208722b */ /* 0x000fd00000000008 */
[----:B--2---:R-:W-:-:S14]  /*1f60*/  DSETP.GT.AND P0, PT, |R8|, R46, PT ;  /* 0x0000002e0800722a */ /* 0x004fdc0003f04200 */
        /* <DEDUP_REMOVED lines=149> */
[----:B------:R-:W0:Y:S01]  /*28c0*/  LDC.64 R8, c[0x0][0x380] ;  /* 0x0000e000ff087b82 */ /* 0x000e220000000a00 */
[----:B------:R-:W-:Y:S01]  /*28d0*/  UMOV UR4, URZ ;  /* 0x000000ff00047c82 */ /* 0x000fe20008000000 */
[----:B0-----:R-:W-:-:S04]  /*28e0*/  IMAD.WIDE.U32 R8, R0, 0x50, R8 ;  /* 0x0000005000087825 */ /* 0x001fc800078e0008 */
[----:B------:R-:W-:-:S05]  /*28f0*/  VIADD R9, R9, UR4 ;  /* 0x0000000409097c36 */ /* 0x000fca0008000000 */
[----:B------:R-:W-:Y:S04]  /*2900*/  STG.E.64 desc[UR6][R8.64], R44 ;  /* 0x0000002c08007986 */ /* 0x000fe8000c101b06 */
        /* <DEDUP_REMOVED lines=8> */
[----:B------:R-:W-:Y:S01]  /*2990*/  STG.E.64 desc[UR6][R8.64+0x48], R2 ;  /* 0x0000480208007986 */ /* 0x000fe2000c101b06 */
[----:B------:R-:W-:Y:S05]  /*29a0*/  EXIT ;  /* 0x000000000000794d */ /* 0x000fea0003800000 */
        .weak           $__internal_0_$__cuda_sm20_div_s64
        .type           $__internal_0_$__cuda_sm20_div_s64,@function
        .size           $__internal_0_$__cuda_sm20_div_s64,($__internal_1_$__cuda_sm20_rem_s64 - $__internal_0_$__cuda_sm20_div_s64)
$__internal_0_$__cuda_sm20_div_s64:
[-C--:B------:R-:W-:Y:S02]  /*29b0*/  IADD3 R19, P1, PT, RZ, -R10.reuse, RZ ;  /* 0x8000000aff137210 */ /* 0x080fe40007f3e0ff */
[----:B------:R-:W-:Y:S02]  /*29c0*/  ISETP.GE.AND P0, PT, R7, RZ, PT ;  /* 0x000000ff0700720c */ /* 0x000fe40003f06270 */
[-C--:B------:R-:W-:Y:S02]  /*29d0*/  IADD3.X R12, PT, PT, RZ, ~R7.reuse, RZ, P1, !PT ;  /* 0x80000007ff0c7210 */ /* 0x080fe40000ffe4ff */
[----:B------:R-:W-:Y:S02]  /*29e0*/  SEL R18, R19, R10, !P0 ;  /* 0x0000000a13127207 */ /* 0x000fe40004000000 */
[----:B------:R-:W-:Y:S02]  /*29f0*/  SEL R19, R12, R7, !P0 ;  /* 0x000000070c137207 */ /* 0x000fe40004000000 */
[----:B------:R-:W-:-:S02]  /*2a00*/  ISETP.GE.AND P3, PT, R9, RZ, PT ;  /* 0x000000ff0900720c */ /* 0x000fc40003f66270 */
[----:B------:R-:W0:Y:S08]  /*2a10*/  I2F.U64.RP R26, R18 ;  /* 0x00000012001a7312 */ /* 0x000e300000309000 */
[----:B0-----:R-:W0:Y:S02]  /*2a20*/  MUFU.RCP R26, R26 ;  /* 0x0000001a001a7308 */ /* 0x001e240000001000 */
[----:B0-----:R-:W-:-:S06]  /*2a30*/  VIADD R24, R26, 0x1ffffffe ;  /* 0x1ffffffe1a187836 */ /* 0x001fcc0000000000 */
[----:B------:R-:W0:Y:S02]  /*2a40*/  F2I.U64.TRUNC R24, R24 ;  /* 0x0000001800187311 */ /* 0x000e24000020d800 */
[----:B0-----:R-:W-:-:S04]  /*2a50*/  IMAD.WIDE.U32 R12, R24, R18, RZ ;  /* 0x00000012180c7225 */ /* 0x001fc800078e00ff */
[C---:B------:R-:W-:Y:S01]  /*2a60*/  IMAD R11, R24.reuse, R19, R13 ;  /* 0x00000013180b7224 */ /* 0x040fe200078e020d */
[----:B------:R-:W-:Y:S01]  /*2a70*/  IADD3 R14, P0, PT, RZ, -R12, RZ ;  /* 0x8000000cff0e7210 */ /* 0x000fe20007f1e0ff */
[----:B------:R-:W-:Y:S02]  /*2a80*/  IMAD.MOV.U32 R17, RZ, RZ, R24 ;  /* 0x000000ffff117224 */ /* 0x000fe400078e0018 */
[----:B------:R-:W-:Y:S02]  /*2a90*/  IMAD R11, R25, R18, R11 ;  /* 0x00000012190b7224 */ /* 0x000fe400078e020b */
[----:B------:R-:W-:-:S03]  /*2aa0*/  IMAD.HI.U32 R16, R24, R14, RZ ;  /* 0x0000000e18107227 */ /* 0x000fc600078e00ff */
[----:B------:R-:W-:-:S05]  /*2ab0*/  IADD3.X R12, PT, PT, RZ, ~R11, RZ, P0, !PT ;  /* 0x8000000bff0c7210 */ /* 0x000fca00007fe4ff */
[----:B------:R-:W-:-:S04]  /*2ac0*/  IMAD.WIDE.U32 R16, P0, R24, R12, R16 ;  /* 0x0000000c18107225 */ /* 0x000fc80007800010 */
[C---:B------:R-:W-:Y:S02]  /*2ad0*/  IMAD R11, R25.reuse, R12, RZ ;  /* 0x0000000c190b7224 */ /* 0x040fe400078e02ff */
[----:B------:R-:W-:-:S04]  /*2ae0*/  IMAD.HI.U32 R14, P1, R25, R14, R16 ;  /* 0x0000000e190e7227 */ /* 0x000fc80007820010 */
[----:B------:R-:W-:Y:S01]  /*2af0*/  IMAD.HI.U32 R12, R25, R12, RZ ;  /* 0x0000000c190c7227 */ /* 0x000fe200078e00ff */
[----:B------:R-:W-:-:S04]  /*2b00*/  IADD3 R17, P2, PT, R11, R14, RZ ;  /* 0x0000000e0b117210 */ /* 0x000fc80007f5e0ff */
[----:B------:R-:W-:Y:S01]  /*2b10*/  IADD3.X R11, PT, PT, R12, R25, RZ, P0, !PT ;  /* 0x000000190c0b7210 */ /* 0x000fe200007fe4ff */
[----:B------:R-:W-:-:S03]  /*2b20*/  IMAD.WIDE.U32 R24, R17, R18, RZ ;  /* 0x0000001211187225 */ /* 0x000fc600078e00ff */
[----:B------:R-:W-:Y:S01]  /*2b30*/  IADD3.X R11, PT, PT, RZ, RZ, R11, P2, P1 ;  /* 0x000000ffff0b7210 */ /* 0x000fe200017e240b */
[----:B------:R-:W-:Y:S01]  /*2b40*/  IMAD R12, R17, R19, R25 ;  /* 0x00000013110c7224 */ /* 0x000fe200078e0219 */
[----:B------:R-:W-:-:S03]  /*2b50*/  IADD3 R14, P0, PT, RZ, -R24, RZ ;  /* 0x80000018ff0e7210 */ /* 0x000fc60007f1e0ff */
[----:B------:R-:W-:Y:S02]  /*2b60*/  IMAD R12, R11, R18, R12 ;  /* 0x000000120b0c7224 */ /* 0x000fe400078e020c */
[----:B------:R-:W-:-:S04]  /*2b70*/  IMAD.HI.U32 R16, R17, R14, RZ ;  /* 0x0000000e11107227 */ /* 0x000fc800078e00ff */
[----:B------:R-:W-:-:S04]  /*2b80*/  IMAD.X R12, RZ, RZ, ~R12, P0 ;  /* 0x000000ffff0c7224 */ /* 0x000fc800000e0e0c */
[----:B------:R-:W-:Y:S01]  /*2b90*/  IMAD.WIDE.U32 R24, P0, R17, R12, R16 ;  /* 0x0000000c11187225 */ /* 0x000fe20007800010 */
[----:B------:R-:W-:-:S04]  /*2ba0*/  IADD3 R16, P4, PT, RZ, -R15, RZ ;  /* 0x8000000fff107210 */ /* 0x000fc80007f9e0ff */
[----:B------:R-:W-:Y:S01]  /*2bb0*/  SEL R15, R16, R15, !P3 ;  /* 0x0000000f100f7207 */ /* 0x000fe20005800000 */
[C---:B------:R-:W-:Y:S01]  /*2bc0*/  IMAD.HI.U32 R13, P1, R11.reuse, R14, R24 ;  /* 0x0000000e0b0d7227 */ /* 0x040fe20007820018 */
[----:B------:R-:W-:Y:S02]  /*2bd0*/  IADD3.X R16, PT, PT, RZ, ~R9, RZ, P4, !PT ;  /* 0x80000009ff107210 */ /* 0x000fe400027fe4ff */
[----:B------:R-:W-:Y:S01]  /*2be0*/  MOV R25, RZ ;  /* 0x000000ff00197202 */ /* 0x000fe20000000f00 */
[CC--:B------:R-:W-:Y:S02]  /*2bf0*/  IMAD R14, R11.reuse, R12.reuse, RZ ;  /* 0x0000000c0b0e7224 */ /* 0x0c0fe400078e02ff */
[----:B------:R-:W-:-:S03]  /*2c00*/  IMAD.HI.U32 R12, R11, R12, RZ ;  /* 0x0000000c0b0c7227 */ /* 0x000fc600078e00ff */
[----:B------:R-:W-:Y:S01]  /*2c10*/  IADD3 R14, P2, PT, R14, R13, RZ ;  /* 0x0000000d0e0e7210 */ /* 0x000fe20007f5e0ff */
[----:B------:R-:W-:Y:S01]  /*2c20*/  IMAD.X R12, R12, 0x1, R11, P0 ;  /* 0x000000010c0c7824 */ /* 0x000fe200000e060b */
[-C--:B------:R-:W-:Y:S02]  /*2c30*/  SEL R13, R16, R9.reuse, !P3 ;  /* 0x00000009100d7207 */ /* 0x080fe40005800000 */
[----:B------:R-:W-:Y:S01]  /*2c40*/  LOP3.LUT R9, R7, R9, RZ, 0x3c, !PT ;  /* 0x0000000907097212 */ /* 0x000fe200078e3cff */
[----:B------:R-:W-:Y:S01]  /*2c50*/  IMAD.HI.U32 R24, R14, R15, RZ ;  /* 0x0000000f0e187227 */ /* 0x000fe200078e00ff */
[----:B------:R-:W-:-:S03]  /*2c60*/  IADD3.X R12, PT, PT, RZ, RZ, R12, P2, P1 ;  /* 0x000000ffff0c7210 */ /* 0x000fc600017e240c */
[----:B------:R-:W-:-:S04]  /*2c70*/  IMAD.WIDE.U32 R24, R14, R13, R24 ;  /* 0x0000000d0e187225 */ /* 0x000fc800078e0018 */
[C---:B------:R-:W-:Y:S02]  /*2c80*/  IMAD R11, R12.reuse, R13, RZ ;  /* 0x0000000d0c0b7224 */ /* 0x040fe400078e02ff */
[----:B------:R-:W-:-:S04]  /*2c90*/  IMAD.HI.U32 R14, P0, R12, R15, R24 ;  /* 0x0000000f0c0e7227 */ /* 0x000fc80007800018 */
[----:B------:R-:W-:Y:S01]  /*2ca0*/  IMAD.HI.U32 R12, R12, R13, RZ ;  /* 0x0000000d0c0c7227 */ /* 0x000fe200078e00ff */
[----:B------:R-:W-:-:S03]  /*2cb0*/  IADD3 R11, P1, PT, R11, R14, RZ ;  /* 0x0000000e0b0b7210 */ /* 0x000fc60007f3e0ff */
[----:B------:R-:W-:Y:S02]  /*2cc0*/  IMAD.X R12, RZ, RZ, R12, P0 ;  /* 0x000000ffff0c7224 */ /* 0x000fe400000e060c */
[----:B------:R-:W-:-:S03]  /*2cd0*/  IMAD.WIDE.U32 R16, R11, R18, RZ ;  /* 0x000000120b107225 */ /* 0x000fc600078e00ff */
[----:B------:R-:W-:Y:S01]  /*2ce0*/  IADD3.X R12, PT, PT, RZ, R12, RZ, P1, !PT ;  /* 0x0000000cff0c7210 */ /* 0x000fe20000ffe4ff */
[----:B------:R-:W-:Y:S01]  /*2cf0*/  IMAD R17, R11, R19, R17 ;  /* 0x000000130b117224 */ /* 0x000fe200078e0211 */
[----:B------:R-:W-:-:S03]  /*2d00*/  IADD3 R15, P1, PT, -R16, R15, RZ ;  /* 0x0000000f100f7210 */ /* 0x000fc60007f3e1ff */
[-C--:B------:R-:W-:Y:S01]  /*2d10*/  IMAD R14, R12, R18.reuse, R17 ;  /* 0x000000120c0e7224 */ /* 0x080fe200078e0211 */
[----:B------:R-:W-:-:S03]  /*2d20*/  ISETP.GE.U32.AND P0, PT, R15, R18, PT ;  /* 0x000000120f00720c */ /* 0x000fc60003f06070 */
[----:B------:R-:W-:Y:S01]  /*2d30*/  IMAD.X R13, R13, 0x1, ~R14, P1 ;  /* 0x000000010d0d7824 */ /* 0x000fe200008e0e0e */
[----:B------:R-:W-:Y:S02]  /*2d40*/  IADD3 R24, P1, PT, R15, -R18, RZ ;  /* 0x800000120f187210 */ /* 0x000fe40007f3e0ff */
[----:B------:R-:W-:Y:S02]  /*2d50*/  IADD3 R14, P2, PT, R11, 0x1, RZ ;  /* 0x000000010b0e7810 */ /* 0x000fe40007f5e0ff */
[CC--:B------:R-:W-:Y:S02]  /*2d60*/  ISETP.GE.U32.AND.EX P0, PT, R13.reuse, R19.reuse, PT, P0 ;  /* 0x000000130d00720c */ /* 0x0c0fe40003f06100 */
[----:B------:R-:W-:Y:S01]  /*2d70*/  IADD3.X R16, PT, PT, R13, ~R19, RZ, P1, !PT ;  /* 0x800000130d107210 */ /* 0x000fe20000ffe4ff */
[----:B------:R-:W-:Y:S01]  /*2d80*/  IMAD.X R17, RZ, RZ, R12, P2 ;  /* 0x000000ffff117224 */ /* 0x000fe200010e060c */
[----:B------:R-:W-:Y:S02]  /*2d90*/  SEL R15, R24, R15, P0 ;  /* 0x0000000f180f7207 */ /* 0x000fe40000000000 */
[----:B------:R-:W-:-:S02]  /*2da0*/  SEL R13, R16, R13, P0 ;  /* 0x0000000d100d7207 */ /* 0x000fc40000000000 */
[----:B------:R-:W-:Y:S02]  /*2db0*/  SEL R14, R14, R11, P0 ;  /* 0x0000000b0e0e7207 */ /* 0x000fe40000000000 */
[----:B------:R-:W-:Y:S02]  /*2dc0*/  ISETP.GE.U32.AND P1, PT, R15, R18, PT ;  /* 0x000000120f00720c */ /* 0x000fe40003f26070 */
[----:B------:R-:W-:Y:S02]  /*2dd0*/  SEL R17, R17, R12, P0 ;  /* 0x0000000c11117207 */ /* 0x000fe40000000000 */
[----:B------:R-:W-:Y:S02]  /*2de0*/  IADD3 R11, P2, PT, R14, 0x1, RZ ;  /* 0x000000010e0b7810 */ /* 0x000fe40007f5e0ff */
[----:B------:R-:W-:Y:S02]  /*2df0*/  ISETP.GE.U32.AND.EX P0, PT, R13, R19, PT, P1 ;  /* 0x000000130d00720c */ /* 0x000fe40003f06110 */
[----:B------:R-:W-:-:S02]  /*2e00*/  IADD3.X R12, PT, PT, RZ, R17, RZ, P2, !PT ;  /* 0x00000011ff0c7210 */ /* 0x000fc400017fe4ff */
[----:B------:R-:W-:Y:S02]  /*2e10*/  SEL R11, R11, R14, P0 ;  /* 0x0000000e0b0b7207 */ /* 0x000fe40000000000 */
[----:B------:R-:W-:Y:S02]  /*2e20*/  SEL R12, R12, R17, P0 ;  /* 0x000000110c0c7207 */ /* 0x000fe40000000000 */
[----:B------:R-:W-:Y:S02]  /*2e30*/  IADD3 R14, P2, PT, RZ, -R11, RZ ;  /* 0x8000000bff0e7210 */ /* 0x000fe40007f5e0ff */
[----:B------:R-:W-:Y:S02]  /*2e40*/  ISETP.GE.AND P1, PT, R9, RZ, PT ;  /* 0x000000ff0900720c */ /* 0x000fe40003f26270 */
[----:B------:R-:W-:Y:S01]  /*2e50*/  ISETP.NE.U32.AND P0, PT, R10, RZ, PT ;  /* 0x000000ff0a00720c */ /* 0x000fe20003f05070 */
[----:B------:R-:W-:-:S03]  /*2e60*/  IMAD.X R9, RZ, RZ, ~R12, P2 ;  /* 0x000000ffff097224 */ /* 0x000fc600010e0e0c */
[----:B------:R-:W-:Y:S02]  /*2e70*/  ISETP.NE.AND.EX P0, PT, R7, RZ, PT, P0 ;  /* 0x000000ff0700720c */ /* 0x000fe40003f05300 */
[----:B------:R-:W-:Y:S01]  /*2e80*/  SEL R12, R9, R12, !P1 ;  /* 0x0000000c090c7207 */ /* 0x000fe20004800000 */
[----:B------:R-:W-:Y:S01]  /*2e90*/  HFMA2 R9, -RZ, RZ, 0, 0 ;  /* 0x00000000ff097431 */ /* 0x000fe200000001ff */
[----:B------:R-:W-:Y:S02]  /*2ea0*/  SEL R7, R14, R11, !P1 ;  /* 0x0000000b0e077207 */ /* 0x000fe40004800000 */
[----:B------:R-:W-:Y:S02]  /*2eb0*/  SEL R12, R12, 0xffffffff, P0 ;  /* 0xffffffff0c0c7807 */ /* 0x000fe40000000000 */
[----:B------:R-:W-:Y:S01]  /*2ec0*/  SEL R7, R7, 0xffffffff, P0 ;  /* 0xffffffff07077807 */ /* 0x000fe20000000000 */
[----:B------:R-:W-:Y:S06]  /*2ed0*/  RET.REL.NODEC R8 `(_Z13computeKernelPdS_S_S_Pil) ;  /* 0xffffffd008487950 */ /* 0x000fec0003c3ffff */
        .weak           $__internal_1_$__cuda_sm20_rem_s64
        .type           $__internal_1_$__cuda_sm20_rem_s64,@function
        .size           $__internal_1_$__cuda_sm20_rem_s64,(.L_x_32 - $__internal_1_$__cuda_sm20_rem_s64)
$__internal_1_$__cuda_sm20_rem_s64:
[----:B------:R-:W-:Y:S02]  /*2ee0*/  IADD3 R8, P1, PT, RZ, -R7, RZ ;  /* 0x80000007ff087210 */ /* 0x000fe40007f3e0ff */
[----:B------:R-:W-:-:S03]  /*2ef0*/  ISETP.GE.AND P0, PT, R12, RZ, PT ;  /* 0x000000ff0c00720c */ /* 0x000fc60003f06270 */
[----:B------:R-:W-:Y:S01]  /*2f00*/  IMAD.X R9, RZ, RZ, ~R12, P1 ;  /* 0x000000ffff097224 */ /* 0x000fe200008e0e0c */
[----:B------:R-:W-:-:S04]  /*2f10*/  SEL R8, R8, R7, !P0 ;  /* 0x0000000708087207 */ /* 0x000fc80004000000 */
[----:B------:R-:W-:-:S04]  /*2f20*/  SEL R9, R9, R12, !P0 ;  /* 0x0000000c09097207 */ /* 0x000fc80004000000 */
[----:B------:R-:W0:Y:S08]  /*2f30*/  I2F.U64.RP R18, R8 ;  /* 0x0000000800127312 */ /* 0x000e300000309000 */
[----:B0-----:R-:W0:Y:S02]  /*2f40*/  MUFU.RCP R18, R18 ;  /* 0x0000001200127308 */ /* 0x001e240000001000 */
[----:B0-----:R-:W-:-:S06]  /*2f50*/  IADD3 R10, PT, PT, R18, 0x1ffffffe, RZ ;  /* 0x1ffffffe120a7810 */ /* 0x001fcc0007ffe0ff */
[----:B------:R-:W0:Y:S02]  /*2f60*/  F2I.U64.TRUNC R10, R10 ;  /* 0x0000000a000a7311 */ /* 0x000e24000020d800 */
[----:B0-----:R-:W-:-:S04]  /*2f70*/  IMAD.WIDE.U32 R16, R10, R8, RZ ;  /* 0x000000080a107225 */ /* 0x001fc800078e00ff */
[----:B------:R-:W-:Y:S01]  /*2f80*/  IMAD R17, R10, R9, R17 ;  /* 0x000000090a117224 */ /* 0x000fe200078e0211 */
[----:B------:R-:W-:-:S03]  /*2f90*/  IADD3 R19, P0, PT, RZ, -R16, RZ ;  /* 0x80000010ff137210 */ /* 0x000fc60007f1e0ff */
[----:B------:R-:W-:Y:S02]  /*2fa0*/  IMAD R17, R11, R8, R17 ;  /* 0x000000080b117224 */ /* 0x000fe400078e0211 */
[----:B------:R-:W-:-:S04]  /*2fb0*/  IMAD.HI.U32 R16, R10, R19, RZ ;  /* 0x000000130a107227 */ /* 0x000fc800078e00ff */
[----:B------:R-:W-:Y:S01]  /*2fc0*/  IMAD.X R23, RZ, RZ, ~R17, P0 ;  /* 0x000000ffff177224 */ /* 0x000fe200000e0e11 */
[----:B------:R-:W-:-:S03]  /*2fd0*/  MOV R17, R10 ;  /* 0x0000000a00117202 */ /* 0x000fc60000000f00 */
[-C--:B------:R-:W-:Y:S02]  /*2fe0*/  IMAD R25, R11, R23.reuse, RZ ;  /* 0x000000170b197224 */ /* 0x080fe400078e02ff */
[----:B------:R-:W-:-:S04]  /*2ff0*/  IMAD.WIDE.U32 R16, P0, R10, R23, R16 ;  /* 0x000000170a107225 */ /* 0x000fc80007800010 */
[----:B------:R-:W-:-:S04]  /*3000*/  IMAD.HI.U32 R23, R11, R23, RZ ;  /* 0x000000170b177227 */ /* 0x000fc800078e00ff */
[----:B------:R-:W-:-:S05]  /*3010*/  IMAD.HI.U32 R16, P1, R11, R19, R16 ;  /* 0x000000130b107227 */ /* 0x000fca0007820010 */
[----:B------:R-:W-:Y:S01]  /*3020*/  IADD3 R17, P2, PT, R25, R16, RZ ;  /* 0x0000001019117210 */ /* 0x000fe20007f5e0ff */
[----:B------:R-:W-:-:S04]  /*3030*/  IMAD.X R16, R23, 0x1, R11, P0 ;  /* 0x0000000117107824 */ /* 0x000fc800000e060b */
[----:B------:R-:W-:Y:S01]  /*3040*/  IMAD.WIDE.U32 R10, R17, R8, RZ ;  /* 0x00000008110a7225 */ /* 0x000fe200078e00ff */
[----:B------:R-:W-:Y:S02]  /*3050*/  IADD3.X R19, PT, PT, RZ, RZ, R16, P2, P1 ;  /* 0x000000ffff137210 */ /* 0x000fe400017e2410 */
[----:B------:R-:W-:Y:S01]  /*3060*/  ISETP.GE.AND P1, PT, R13, RZ, PT ;  /* 0x000000ff0d00720c */ /* 0x000fe20003f26270 */
[----:B------:R-:W-:Y:S01]  /*3070*/  IMAD R11, R17, R9, R11 ;  /* 0x00000009110b7224 */ /* 0x000fe200078e020b */
[----:B------:R-:W-:Y:S02]  /*3080*/  IADD3 R23, P0, PT, RZ, -R10, RZ ;  /* 0x8000000aff177210 */ /* 0x000fe40007f1e0ff */
[----:B------:R-:W-:Y:S01]  /*3090*/  IADD3 R10, P4, PT, RZ, -R15, RZ ;  /* 0x8000000fff0a7210 */ /* 0x000fe20007f9e0ff */
[----:B------:R-:W-:Y:S02]  /*30a0*/  IMAD R11, R19, R8, R11 ;  /* 0x00000008130b7224 */ /* 0x000fe400078e020b */
[----:B------:R-:W-:-:S03]  /*30b0*/  IMAD.HI.U32 R16, R17, R23, RZ ;  /* 0x0000001711107227 */ /* 0x000fc600078e00ff */
[----:B------:R-:W-:-:S05]  /*30c0*/  IADD3.X R18, PT, PT, RZ, ~R11, RZ, P0, !PT ;  /* 0x8000000bff127210 */ /* 0x000fca00007fe4ff */
[----:B------:R-:W-:-:S04]  /*30d0*/  IMAD.WIDE.U32 R16, P0, R17, R18, R16 ;  /* 0x0000001211107225 */ /* 0x000fc80007800010 */
[C---:B------:R-:W-:Y:S02]  /*30e0*/  IMAD R11, R19.reuse, R18, RZ ;  /* 0x00000012130b7224 */ /* 0x040fe400078e02ff */
[----:B------:R-:W-:Y:S01]  /*30f0*/  IMAD.HI.U32 R16, P2, R19, R23, R16 ;  /* 0x0000001713107227 */ /* 0x000fe20007840010 */
[----:B------:R-:W-:-:S03]  /*3100*/  SEL R17, R10, R15, !P1 ;  /* 0x0000000f0a117207 */ /* 0x000fc60004800000 */
[----:B------:R-:W-:Y:S01]  /*3110*/  IMAD.HI.U32 R18, R19, R18, RZ ;  /* 0x0000001213127227 */ /* 0x000fe200078e00ff */
[----:B------:R-:W-:-:S03]  /*3120*/  IADD3 R15, P3, PT, R11, R16, RZ ;  /* 0x000000100b0f7210 */ /* 0x000fc60007f7e0ff */
[----:B------:R-:W-:Y:S01]  /*3130*/  IMAD.X R16, RZ, RZ, ~R13, P4 ;  /* 0x000000ffff107224 */ /* 0x000fe200020e0e0d */
[----:B------:R-:W-:Y:S01]  /*3140*/  IADD3.X R19, PT, PT, R18, R19, RZ, P0, !PT ;  /* 0x0000001312137210 */ /* 0x000fe200007fe4ff */
[----:B------:R-:W-:-:S03]  /*3150*/  IMAD.HI.U32 R10, R15, R17, RZ ;  /* 0x000000110f0a7227 */ /* 0x000fc600078e00ff */
[----:B------:R-:W-:Y:S01]  /*3160*/  SEL R16, R16, R13, !P1 ;  /* 0x0000000d10107207 */ /* 0x000fe20004800000 */
[----:B------:R-:W-:Y:S01]  /*3170*/  IMAD.MOV.U32 R11, RZ, RZ, RZ ;  /* 0x000000ffff0b7224 */ /* 0x000fe200078e00ff */
[----:B------:R-:W-:-:S03]  /*3180*/  IADD3.X R19, PT, PT, RZ, RZ, R19, P3, P2 ;  /* 0x000000ffff137210 */ /* 0x000fc60001fe4413 */
[----:B------:R-:W-:-:S04]  /*3190*/  IMAD.WIDE.U32 R10, R15, R16, R10 ;  /* 0x000000100f0a7225 */ /* 0x000fc800078e000a */
[C---:B------:R-:W-:Y:S02]  /*31a0*/  IMAD R15, R19.reuse, R16, RZ ;  /* 0x00000010130f7224 */ /* 0x040fe400078e02ff */
[----:B------:R-:W-:-:S04]  /*31b0*/  IMAD.HI.U32 R10, P0, R19, R17, R10 ;  /* 0x00000011130a7227 */ /* 0x000fc8000780000a */
[----:B------:R-:W-:Y:S01]  /*31c0*/  IMAD.HI.U32 R13, R19, R16, RZ ;  /* 0x00000010130d7227 */ /* 0x000fe200078e00ff */
[----:B------:R-:W-:-:S04]  /*31d0*/  IADD3 R15, P2, PT, R15, R10, RZ ;  /* 0x0000000a0f0f7210 */ /* 0x000fc80007f5e0ff */
[----:B------:R-:W-:Y:S01]  /*31e0*/  IADD3.X R13, PT, PT, R13, RZ, RZ, P0, !PT ;  /* 0x000000ff0d0d7210 */ /* 0x000fe200007fe4ff */
[----:B------:R-:W-:-:S04]  /*31f0*/  IMAD.WIDE.U32 R10, R15, R8, RZ ;  /* 0x000000080f0a7225 */ /* 0x000fc800078e00ff */
[----:B------:R-:W-:Y:S01]  /*3200*/  IMAD.X R13, RZ, RZ, R13, P2 ;  /* 0x000000ffff0d7224 */ /* 0x000fe200010e060d */
[----:B------:R-:W-:Y:S01]  /*3210*/  IADD3 R17, P2, PT, -R10, R17, RZ ;  /* 0x000000110a117210 */ /* 0x000fe20007f5e1ff */
[----:B------:R-:W-:-:S03]  /*3220*/  IMAD R15, R15, R9, R11 ;  /* 0x000000090f0f7224 */ /* 0x000fc600078e020b */
[-C--:B------:R-:W-:Y:S01]  /*3230*/  ISETP.GE.U32.AND P0, PT, R17, R8.reuse, PT ;  /* 0x000000081100720c */ /* 0x080fe20003f06070 */
[----:B------:R-:W-:-:S05]  /*3240*/  IMAD R13, R13, R8, R15 ;  /* 0x000000080d0d7224 */ /* 0x000fca00078e020f */
[----:B------:R-:W-:Y:S02]  /*3250*/  IADD3.X R15, PT, PT, ~R13, R16, RZ, P2, !PT ;  /* 0x000000100d0f7210 */ /* 0x000fe400017fe5ff */
[----:B------:R-:W-:Y:S02]  /*3260*/  IADD3 R11, P2, PT, R17, -R8, RZ ;  /* 0x80000008110b7210 */ /* 0x000fe40007f5e0ff */
[----:B------:R-:W-:-:S03]  /*3270*/  ISETP.GE.U32.AND.EX P0, PT, R15, R9, PT, P0 ;  /* 0x000000090f00720c */ /* 0x000fc60003f06100 */
[----:B------:R-:W-:Y:S01]  /*3280*/  IMAD.X R13, R15, 0x1, ~R9, P2 ;  /* 0x000000010f0d7824 */ /* 0x000fe200010e0e09 */
[----:B------:R-:W-:-:S04]  /*3290*/  SEL R11, R11, R17, P0 ;  /* 0x000000110b0b7207 */ /* 0x000fc80000000000 */
[----:B------:R-:W-:Y:S01]  /*32a0*/  SEL R13, R13, R15, P0 ;  /* 0x0000000f0d0d7207 */ /* 0x000fe20000000000 */
[----:B------:R-:W-:Y:S01]  /*32b0*/  HFMA2 R15, -RZ, RZ, 0, 0 ;  /* 0x00000000ff0f7431 */ /* 0x000fe200000001ff */
[CC--:B------:R-:W-:Y:S02]  /*32c0*/  ISETP.GE.U32.AND P0, PT, R11.reuse, R8.reuse, PT ;  /* 0x000000080b00720c */ /* 0x0c0fe40003f06070 */
[----:B------:R-:W-:Y:S02]  /*32d0*/  IADD3 R22, PT, PT, R11, -R8, RZ ;  /* 0x800000080b167210 */ /* 0x000fe40007ffe0ff */
[----:B------:R-:W-:-:S04]  /*32e0*/  ISETP.GE.U32.AND.EX P0, PT, R13, R9, PT, P0 ;  /* 0x000000090d00720c */ /* 0x000fc80003f06100 */
[----:B------:R-:W-:Y:S02]  /*32f0*/  SEL R22, R22, R11, P0 ;  /* 0x0000000b16167207 */ /* 0x000fe40000000000 */
[----:B------:R-:W-:-:S03]  /*3300*/  ISETP.NE.U32.AND P0, PT, R7, RZ, PT ;  /* 0x000000ff0700720c */ /* 0x000fc60003f05070 */
[----:B------:R-:W-:Y:S01]  /*3310*/  IMAD.MOV R7, RZ, RZ, -R22 ;  /* 0x000000ffff077224 */ /* 0x000fe200078e0a16 */
[----:B------:R-:W-:-:S04]  /*3320*/  ISETP.NE.AND.EX P0, PT, R12, RZ, PT, P0 ;  /* 0x000000ff0c00720c */ /* 0x000fc80003f05300 */
[----:B------:R-:W-:-:S04]  /*3330*/  SEL R22, R7, R22, !P1 ;  /* 0x0000001607167207 */ /* 0x000fc80004800000 */
[----:B------:R-:W-:Y:S01]  /*3340*/  SEL R22, R22, 0xffffffff, P0 ;  /* 0xffffffff16167807 */ /* 0x000fe20000000000 */
[----:B------:R-:W-:Y:S06]  /*3350*/  RET.REL.NODEC R14 `(_Z13computeKernelPdS_S_S_Pil) ;  /* 0xffffffcc0e287950 */ /* 0x000fec0003c3ffff */
.L_x_30:
[----:B------:R-:W-:-:S00]  /*3360*/  BRA `(.L_x_30) ;  /* 0xfffffffc00fc7947 */ /* 0x000fc0000383ffff */
[----:B------:R-:W-:-:S00]  /*3370*/  NOP ;  /* 0x0000000000007918 */ /* 0x000fc00000000000 */
        /* <DEDUP_REMOVED lines=8> */
.L_x_32:


//--------------------- .nv.shared._Z13computeKernelPdS_S_S_Pil --------------------------
	.section	.nv.shared._Z13computeKernelPdS_S_S_Pil,"aw",@nobits
	.sectionflags	@""
	.align	16
	.zero		1024


//--------------------- .nv.shared.reserved.0     --------------------------
	.section	.nv.shared.reserved.0,"aw",@nobits
	.weak		__nv_reservedSMEM_offset_0_alias
	.size		__nv_reservedSMEM_offset_0_alias, 0, 64
	.other		__nv_reservedSMEM_offset_0_alias,@"STO_CUDA_RESERVED_SHARED STV_DEFAULT"
__nv_reservedSMEM_offset_0_alias:
	.zero		0
	.zero		64


//--------------------- .nv.constant0._Z13computeKernelPdS_S_S_Pil --------------------------
	.section	.nv.constant0._Z13computeKernelPdS_S_S_Pil,"a",@progbits
	.sectionflags	@""
	.align	4
.nv.constant0._Z13computeKernelPdS_S_S_Pil:
	.zero		944


//--------------------- SYMBOLS --------------------------

	.type		.nv.reservedSmem.offset0,@object
	.size		.nv.reservedSmem.offset0,0x4
	.type		.nv.reservedSmem.cap,@object
	.size		.nv.reservedSmem.cap,0x4
